def matmul_kernel(
    a_ptr,
    b_ptr,
    c_ptr,
    M,
    N,
    K,
    stride_am,
    stride_ak,
    stride_bk,
    stride_bn,
    stride_cm,
    stride_cn,
    BLOCK_M: tl.constexpr,
    BLOCK_N: tl.constexpr,
    BLOCK_K: tl.constexpr,
    GROUP_M: tl.constexpr,
):
    pid = tl.program_id(axis=0)
    num_pid_m = tl.cdiv(M, BLOCK_M)
    num_pid_n = tl.cdiv(N, BLOCK_N)
    num_pid_in_group = GROUP_M * num_pid_n
    group_id = pid // num_pid_in_group
    first_pid_m = group_id * GROUP_M
    group_size_m = min(num_pid_m - first_pid_m, GROUP_M)
    pid_m = first_pid_m + ((pid % num_pid_in_group) % group_size_m)
    pid_n = (pid % num_pid_in_group) // group_size_m

    offs_am = (pid_m * BLOCK_M + tl.arange(0, BLOCK_M)) % M
    offs_bn = (pid_n * BLOCK_N + tl.arange(0, BLOCK_N)) % N
    offs_k = tl.arange(0, BLOCK_K)
    a_ptrs = a_ptr + offs_am[:, None] * stride_am + offs_k[None, :] * stride_ak
    b_ptrs = b_ptr + offs_k[:, None] * stride_bk + offs_bn[None, :] * stride_bn

    acc = tl.zeros((BLOCK_M, BLOCK_N), dtype=tl.float32)
    for kk in range(0, tl.cdiv(K, BLOCK_K)):
        a = tl.load(a_ptrs, mask=offs_k[None, :] < K - kk * BLOCK_K, other=0.0)
        b = tl.load(b_ptrs, mask=offs_k[:, None] < K - kk * BLOCK_K, other=0.0)
        acc = tl.dot(a, b, acc)
        a_ptrs += BLOCK_K * stride_ak
        b_ptrs += BLOCK_K * stride_bk

    c = acc.to(c_ptr.dtype.element_ty)
    offs_cm = pid_m * BLOCK_M + tl.arange(0, BLOCK_M)
    offs_cn = pid_n * BLOCK_N + tl.arange(0, BLOCK_N)
    c_ptrs = c_ptr + offs_cm[:, None] * stride_cm + offs_cn[None, :] * stride_cn
    mask = (offs_cm[:, None] < M) & (offs_cn[None, :] < N)
    tl.store(c_ptrs, c, mask=mask)

# config = {"BLOCK_K": 32, "BLOCK_M": 64, "BLOCK_N": 256, "GROUP_M": 8, "arch": "sm_100", "dtype": "fp8e5m2", "num_ctas": 4, "num_stages": 3, "num_warps": 4}
# arch = sm_100


// ===== COMPILED SASS (sm_100a) =====

	.target	sm_100a

	.elftype	@"ET_EXEC"


//--------------------- .note.nv.tkinfo           --------------------------
	.section	.note.nv.tkinfo,"",@"SHT_NOTE"
	.sectionflags	@"SHF_NOTE_NV_TKINFO"
	.tkinfo
        /*0018*/ 	.word	0x00000081
        /*0030*/ 	.string	""
        /*0030*/ 	.string	"ptxas-blackwell"
        /*0030*/ 	.string	"Cuda compilation tools, release 12.9, V12.9.86"
        /*0030*/ 	.string	"Build cuda_12.9.r12.9/compiler.36037853_0"
        /*0030*/ 	.string	"-v  -suppress-debug-info  -lineinfo  -arch sm_100a "



//--------------------- .note.nv.cuver            --------------------------
	.section	.note.nv.cuver,"",@"SHT_NOTE"
	.sectionflags	@"SHF_NOTE_NV_CUVER"
        /*0018*/ 	.short	0x0001
        /*001a*/ 	.short	0x0064
        /*001c*/ 	.short	0x0001
        /*001e*/ 	.short	0x0000
        /*0020*/ 	.short	0x0001
        /*0022*/ 	.short	0x0000


//--------------------- .nv.info                  --------------------------
	.section	.nv.info,"",@"SHT_CUDA_INFO"
	.align	4


	//----- nvinfo : EIATTR_REGCOUNT
	.align		4
        /*0000*/ 	.byte	0x04, 0x2f
        /*0002*/ 	.short	(.L_4 - .L_3)
	.align		4
.L_3:
        /*0004*/ 	.word	index@(matmul_kernel)
        /*0008*/ 	.word	0x00000080


	//----- nvinfo : EIATTR_FRAME_SIZE
	.align		4
.L_4:
        /*000c*/ 	.byte	0x04, 0x11
        /*000e*/ 	.short	(.L_6 - .L_5)
	.align		4
.L_5:
        /*0010*/ 	.word	index@($__internal_2_$__cuda_sm10x_tcgen05_guardrail_trap_unallocated_columns_being_dealloced)
        /*0014*/ 	.word	0x00000000


	//----- nvinfo : EIATTR_FRAME_SIZE
	.align		4
.L_6:
        /*0018*/ 	.byte	0x04, 0x11
        /*001a*/ 	.short	(.L_8 - .L_7)
	.align		4
.L_7:
        /*001c*/ 	.word	index@($__internal_1_$__cuda_sm10x_tcgen05_guardrail_trap_phase_invalid_during_alloc)
        /*0020*/ 	.word	0x00000000


	//----- nvinfo : EIATTR_FRAME_SIZE
	.align		4
.L_8:
        /*0024*/ 	.byte	0x04, 0x11
        /*0026*/ 	.short	(.L_10 - .L_9)
	.align		4
.L_9:
        /*0028*/ 	.word	index@($__internal_0_$__cuda_sm10x_tcgen05_guardrail_trap_col_being_dealloced_not_returned_by_alloc)
        /*002c*/ 	.word	0x00000000


	//----- nvinfo : EIATTR_FRAME_SIZE
	.align		4
.L_10:
        /*0030*/ 	.byte	0x04, 0x11
        /*0032*/ 	.short	(.L_12 - .L_11)
	.align		4
.L_11:
        /*0034*/ 	.word	index@(matmul_kernel)
        /*0038*/ 	.word	0x00000000


	//----- nvinfo : EIATTR_MIN_STACK_SIZE
	.align		4
.L_12:
        /*003c*/ 	.byte	0x04, 0x12
        /*003e*/ 	.short	(.L_14 - .L_13)
	.align		4
.L_13:
        /*0040*/ 	.word	index@(matmul_kernel)
        /*0044*/ 	.word	0x00000000
.L_14:


//--------------------- .nv.info.matmul_kernel    --------------------------
	.section	.nv.info.matmul_kernel,"",@"SHT_CUDA_INFO"
	.sectionflags	@""
	.align	4


	//----- nvinfo : EIATTR_CUDA_API_VERSION
	.align		4
        /*0000*/ 	.byte	0x04, 0x37
        /*0002*/ 	.short	(.L_16 - .L_15)
.L_15:
        /*0004*/ 	.word	0x00000081


	//----- nvinfo : EIATTR_KPARAM_INFO
	.align		4
.L_16:
        /*0008*/ 	.byte	0x04, 0x17
        /*000a*/ 	.short	(.L_18 - .L_17)
.L_17:
        /*000c*/ 	.word	0x00000000
        /*0010*/ 	.short	0x000d
        /*0012*/ 	.short	0x0048
        /*0014*/ 	.byte	0x00, 0xf4, 0x21, 0x00


	//----- nvinfo : EIATTR_KPARAM_INFO
	.align		4
.L_18:
        /*0018*/ 	.byte	0x04, 0x17
        /*001a*/ 	.short	(.L_20 - .L_19)
.L_19:
        /*001c*/ 	.word	0x00000000
        /*0020*/ 	.short	0x000c
        /*0022*/ 	.short	0x0040
        /*0024*/ 	.byte	0x00, 0xf4, 0x21, 0x00


	//----- nvinfo : EIATTR_KPARAM_INFO
	.align		4
.L_20:
        /*0028*/ 	.byte	0x04, 0x17
        /*002a*/ 	.short	(.L_22 - .L_21)
.L_21:
        /*002c*/ 	.word	0x00000000
        /*0030*/ 	.short	0x000b
        /*0032*/ 	.short	0x0038
        /*0034*/ 	.byte	0x00, 0xf0, 0x11, 0x00


	//----- nvinfo : EIATTR_KPARAM_INFO
	.align		4
.L_22:
        /*0038*/ 	.byte	0x04, 0x17
        /*003a*/ 	.short	(.L_24 - .L_23)
.L_23:
        /*003c*/ 	.word	0x00000000
        /*0040*/ 	.short	0x000a
        /*0042*/ 	.short	0x0034
        /*0044*/ 	.byte	0x00, 0xf0, 0x11, 0x00


	//----- nvinfo : EIATTR_KPARAM_INFO
	.align		4
.L_24:
        /*0048*/ 	.byte	0x04, 0x17
        /*004a*/ 	.short	(.L_26 - .L_25)
.L_25:
        /*004c*/ 	.word	0x00000000
        /*0050*/ 	.short	0x0009
        /*0052*/ 	.short	0x0030
        /*0054*/ 	.byte	0x00, 0xf0, 0x11, 0x00


	//----- nvinfo : EIATTR_KPARAM_INFO
	.align		4
.L_26:
        /*0058*/ 	.byte	0x04, 0x17
        /*005a*/ 	.short	(.L_28 - .L_27)
.L_27:
        /*005c*/ 	.word	0x00000000
        /*0060*/ 	.short	0x0008
        /*0062*/ 	.short	0x002c
        /*0064*/ 	.byte	0x00, 0xf0, 0x11, 0x00


	//----- nvinfo : EIATTR_KPARAM_INFO
	.align		4
.L_28:
        /*0068*/ 	.byte	0x04, 0x17
        /*006a*/ 	.short	(.L_30 - .L_29)
.L_29:
        /*006c*/ 	.word	0x00000000
        /*0070*/ 	.short	0x0007
        /*0072*/ 	.short	0x0028
        /*0074*/ 	.byte	0x00, 0xf0, 0x11, 0x00


	//----- nvinfo : EIATTR_KPARAM_INFO
	.align		4
.L_30:
        /*0078*/ 	.byte	0x04, 0x17
        /*007a*/ 	.short	(.L_32 - .L_31)
.L_31:
        /*007c*/ 	.word	0x00000000
        /*0080*/ 	.short	0x0006
        /*0082*/ 	.short	0x0024
        /*0084*/ 	.byte	0x00, 0xf0, 0x11, 0x00


	//----- nvinfo : EIATTR_KPARAM_INFO
	.align		4
.L_32:
        /*0088*/ 	.byte	0x04, 0x17
        /*008a*/ 	.short	(.L_34 - .L_33)
.L_33:
        /*008c*/ 	.word	0x00000000
        /*0090*/ 	.short	0x0005
        /*0092*/ 	.short	0x0020
        /*0094*/ 	.byte	0x00, 0xf0, 0x11, 0x00


	//----- nvinfo : EIATTR_KPARAM_INFO
	.align		4
.L_34:
        /*0098*/ 	.byte	0x04, 0x17
        /*009a*/ 	.short	(.L_36 - .L_35)
.L_35:
        /*009c*/ 	.word	0x00000000
        /*00a0*/ 	.short	0x0004
        /*00a2*/ 	.short	0x001c
        /*00a4*/ 	.byte	0x00, 0xf0, 0x11, 0x00


	//----- nvinfo : EIATTR_KPARAM_INFO
	.align		4
.L_36:
        /*00a8*/ 	.byte	0x04, 0x17
        /*00aa*/ 	.short	(.L_38 - .L_37)
.L_37:
        /*00ac*/ 	.word	0x00000000
        /*00b0*/ 	.short	0x0003
        /*00b2*/ 	.short	0x0018
        /*00b4*/ 	.byte	0x00, 0xf0, 0x11, 0x00


	//----- nvinfo : EIATTR_KPARAM_INFO
	.align		4
.L_38:
        /*00b8*/ 	.byte	0x04, 0x17
        /*00ba*/ 	.short	(.L_40 - .L_39)
.L_39:
        /*00bc*/ 	.word	0x00000000
        /*00c0*/ 	.short	0x0002
        /*00c2*/ 	.short	0x0010
        /*00c4*/ 	.byte	0x00, 0xf4, 0x21, 0x00


	//----- nvinfo : EIATTR_KPARAM_INFO
	.align		4
.L_40:
        /*00c8*/ 	.byte	0x04, 0x17
        /*00ca*/ 	.short	(.L_42 - .L_41)
.L_41:
        /*00cc*/ 	.word	0x00000000
        /*00d0*/ 	.short	0x0001
        /*00d2*/ 	.short	0x0008
        /*00d4*/ 	.byte	0x00, 0xf4, 0x21, 0x00


	//----- nvinfo : EIATTR_KPARAM_INFO
	.align		4
.L_42:
        /*00d8*/ 	.byte	0x04, 0x17
        /*00da*/ 	.short	(.L_44 - .L_43)
.L_43:
        /*00dc*/ 	.word	0x00000000
        /*00e0*/ 	.short	0x0000
        /*00e2*/ 	.short	0x0000
        /*00e4*/ 	.byte	0x00, 0xf4, 0x21, 0x00


	//----- nvinfo : EIATTR_EXPLICIT_CLUSTER
	.align		4
.L_44:
        /*00e8*/ 	.byte	0x01, 0x3e
	.zero		2


	//----- nvinfo : EIATTR_CTA_PER_CLUSTER
	.align		4
        /*00ec*/ 	.byte	0x04, 0x3d
        /*00ee*/ 	.short	(.L_46 - .L_45)
.L_45:
        /*00f0*/ 	.word	0x00000004
        /*00f4*/ 	.word	0x00000001
        /*00f8*/ 	.word	0x00000001


	//----- nvinfo : EIATTR_AT_ENTRY_FRAGMENTS
	.align		4
.L_46:
        /*00fc*/ 	.byte	0x04, 0x4f
        /*00fe*/ 	.short	(.L_48 - .L_47)


	//   ....[0]....
.L_47:
        /*0100*/ 	.word	0x00000004


	//----- nvinfo : EIATTR_RESERVED_SMEM_USED
	.align		4
.L_48:
        /*0104*/ 	.byte	0x01, 0x41
	.zero		2


	//----- nvinfo : EIATTR_SPARSE_MMA_MASK
	.align		4
        /*0108*/ 	.byte	0x03, 0x50
        /*010a*/ 	.short	0x0000


	//----- nvinfo : EIATTR_TCGEN05_1CTA_USED
	.align		4
        /*010c*/ 	.byte	0x01, 0x51
	.zero		2


	//----- nvinfo : EIATTR_MAXREG_COUNT
	.align		4
        /*0110*/ 	.byte	0x03, 0x1b
        /*0112*/ 	.short	0x00ff


	//----- nvinfo : EIATTR_NUM_BARRIERS
	.align		4
        /*0114*/ 	.byte	0x02, 0x4c
        /*0116*/ 	.byte	0x01
	.zero		1


	//----- nvinfo : EIATTR_INT_WARP_WIDE_INSTR_OFFSETS
	.align		4
        /*0118*/ 	.byte	0x04, 0x31
        /*011a*/ 	.short	(.L_50 - .L_49)


	//   ....[0]....
.L_49:
        /*011c*/ 	.word	0x00000fe0


	//   ....[1]....
        /*0120*/ 	.word	0x00001000


	//   ....[2]....
        /*0124*/ 	.word	0x000027b0


	//   ....[3]....
        /*0128*/ 	.word	0x000052f0


	//   ....[4]....
        /*012c*/ 	.word	0x00005340


	//----- nvinfo : EIATTR_COOP_GROUP_MASK_REGIDS
	.align		4
.L_50:
        /*0130*/ 	.byte	0x04, 0x29
        /*0132*/ 	.short	(.L_52 - .L_51)


	//   ....[0]....
.L_51:
        /*0134*/ 	.word	0xffffffff


	//   ....[1]....
        /*0138*/ 	.word	0xffffffff


	//   ....[2]....
        /*013c*/ 	.word	0xffffffff


	//   ....[3]....
        /*0140*/ 	.word	0xffffffff


	//----- nvinfo : EIATTR_COOP_GROUP_INSTR_OFFSETS
	.align		4
.L_52:
        /*0144*/ 	.byte	0x04, 0x28
        /*0146*/ 	.short	(.L_54 - .L_53)


	//   ....[0]....
.L_53:
        /*0148*/ 	.word	0x00000070


	//   ....[1]....
        /*014c*/ 	.word	0x00000330


	//   ....[2]....
        /*0150*/ 	.word	0x00005180


	//   ....[3]....
        /*0154*/ 	.word	0x000053f0


	//----- nvinfo : EIATTR_VRC_CTA_INIT_COUNT
	.align		4
.L_54:
        /*0158*/ 	.byte	0x02, 0x4a
        /*015a*/ 	.byte	0x80
	.zero		1


	//----- nvinfo : EIATTR_MBARRIER_INSTR_OFFSETS
	.align		4
        /*015c*/ 	.byte	0x04, 0x39
        /*015e*/ 	.short	(.L_56 - .L_55)


	//   ....[0]....
.L_55:
        /*0160*/ 	.word	0x00001120
        /*0164*/ 	.word	0x000000ff
        /*0168*/ 	.word	0x00000000
        /*016c*/ 	.short	0x0100
        /*016e*/ 	.byte	0x0d
	.zero		1


	//   ....[1]....
        /*0170*/ 	.word	0x000027f0
        /*0174*/ 	.word	0x000000ff
        /*0178*/ 	.word	0x00002008
        /*017c*/ 	.short	0x0100
        /*017e*/ 	.byte	0x12
	.zero		1


	//   ....[2]....
        /*0180*/ 	.word	0x00002d80
        /*0184*/ 	.word	0x000000ff
        /*0188*/ 	.word	0x00000000
        /*018c*/ 	.short	0x010a
        /*018e*/ 	.byte	0x0d
	.zero		1


	//   ....[3]....
        /*0190*/ 	.word	0x00003bc0
        /*0194*/ 	.word	0x000000ff
        /*0198*/ 	.word	0x00000000
        /*019c*/ 	.short	0x010a
        /*019e*/ 	.byte	0x0d
	.zero		1


	//   ....[4]....
        /*01a0*/ 	.word	0x00003c90
        /*01a4*/ 	.word	0x000000ff
        /*01a8*/ 	.word	0x00002000
        /*01ac*/ 	.short	0x0108
        /*01ae*/ 	.byte	0x12
	.zero		1


	//   ....[5]....
        /*01b0*/ 	.word	0x00003ce0
        /*01b4*/ 	.word	0x000000ff
        /*01b8*/ 	.word	0x00002008
        /*01bc*/ 	.short	0x0108
        /*01be*/ 	.byte	0x12
	.zero		1


	//   ....[6]....
        /*01c0*/ 	.word	0x00005410
        /*01c4*/ 	.word	0x000000ff
        /*01c8*/ 	.word	0x00000000
        /*01cc*/ 	.short	0x010a
        /*01ce*/ 	.byte	0x0d
	.zero		1


	//   ....[7]....
        /*01d0*/ 	.word	0x00005440
        /*01d4*/ 	.word	0x000000ff
        /*01d8*/ 	.word	0x00000000
        /*01dc*/ 	.short	0x010a
        /*01de*/ 	.byte	0x0d
	.zero		1


	//----- nvinfo : EIATTR_NUM_MBARRIERS
	.align		4
.L_56:
        /*01e0*/ 	.byte	0x03, 0x38
        /*01e2*/ 	.short	0x0002


	//----- nvinfo : EIATTR_EXIT_INSTR_OFFSETS
	.align		4
        /*01e4*/ 	.byte	0x04, 0x1c
        /*01e6*/ 	.short	(.L_58 - .L_57)


	//   ....[0]....
.L_57:
        /*01e8*/ 	.word	0x00005400


	//----- nvinfo : EIATTR_REQNTID
	.align		4
.L_58:
        /*01ec*/ 	.byte	0x04, 0x10
        /*01ee*/ 	.short	(.L_60 - .L_59)
.L_59:
        /*01f0*/ 	.word	0x00000080
        /*01f4*/ 	.word	0x00000001
        /*01f8*/ 	.word	0x00000001


	//----- nvinfo : EIATTR_CRS_STACK_SIZE
	.align		4
.L_60:
        /*01fc*/ 	.byte	0x04, 0x1e
        /*01fe*/ 	.short	(.L_62 - .L_61)
.L_61:
        /*0200*/ 	.word	0x00000000


	//----- nvinfo : EIATTR_CBANK_PARAM_SIZE
	.align		4
.L_62:
        /*0204*/ 	.byte	0x03, 0x19
        /*0206*/ 	.short	0x0050


	//----- nvinfo : EIATTR_PARAM_CBANK
	.align		4
        /*0208*/ 	.byte	0x04, 0x0a
        /*020a*/ 	.short	(.L_64 - .L_63)
	.align		4
.L_63:
        /*020c*/ 	.word	index@(.nv.constant0.matmul_kernel)
        /*0210*/ 	.short	0x0380
        /*0212*/ 	.short	0x0050


	//----- nvinfo : EIATTR_SW_WAR
	.align		4
.L_64:
        /*0214*/ 	.byte	0x04, 0x36
        /*0216*/ 	.short	(.L_66 - .L_65)
.L_65:
        /*0218*/ 	.word	0x00000008
.L_66:


//--------------------- .nv.compat                --------------------------
	.section	.nv.compat,"",@"SHT_CUDA_COMPAT_INFO"
	.align	4
        /*0000*/ 	.byte	0x02, 0x02, 0x02, 0x00, 0x02, 0x05, 0x05, 0x00, 0x02, 0x03, 0x00, 0x00, 0x02, 0x06, 0x01, 0x00


//--------------------- .nv.callgraph             --------------------------
	.section	.nv.callgraph,"",@"SHT_CUDA_CALLGRAPH"
	.align	4
	.sectionentsize	8
	.align		4
        /*0000*/ 	.word	0x00000000
	.align		4
        /*0004*/ 	.word	0xffffffff
	.align		4
        /*0008*/ 	.word	0x00000000
	.align		4
        /*000c*/ 	.word	0xfffffffe
	.align		4
        /*0010*/ 	.word	0x00000000
	.align		4
        /*0014*/ 	.word	0xfffffffd
	.align		4
        /*0018*/ 	.word	0x00000000
	.align		4
        /*001c*/ 	.word	0xfffffffc


//--------------------- .text.matmul_kernel       --------------------------
	.section	.text.matmul_kernel,"ax",@progbits
	.align	128
        .global         matmul_kernel
        .type           matmul_kernel,@function
        .size           matmul_kernel,(.L_x_20 - matmul_kernel)
        .other          matmul_kernel,@"STO_CUDA_ENTRY STV_DEFAULT"
matmul_kernel:
.text.matmul_kernel:
[----:B------:R-:W0:Y:S01]  /*0000*/  LDC R1, c[0x0][0x37c] ;  /* 0x0000df00ff017b82 */ /* 0x000e220000000800 */
[----:B------:R-:W1:Y:S01]  /*0010*/  S2R R37, SR_TID.X ;  /* 0x0000000000257919 */ /* 0x000e620000002100 */
[----:B------:R-:W2:Y:S01]  /*0020*/  LDCU.64 UR20, c[0x0][0x358] ;  /* 0x00006b00ff1477ac */ /* 0x000ea20008000a00 */
[----:B-1----:R-:W-:-:S13]  /*0030*/  ISETP.GE.U32.AND P0, PT, R37, 0x20, PT ;  /* 0x000000202500780c */ /* 0x002fda0003f06070 */
[----:B------:R-:W-:Y:S02]  /*0040*/  VOTEU.ANY UP0, P0 ;  /* 0x0000000000ff7886 */ /* 0x000fe40000000100 */
[----:B0-2---:R-:W-:Y:S05]  /*0050*/  BRA.U UP0, `(.L_x_0) ;  /* 0x0000000100b87547 */ /* 0x005fea000b800000 */
[----:B------:R-:W0:Y:S01]  /*0060*/  S2UR UR6, SR_CgaCtaId ;  /* 0x00000000000679c3 */ /* 0x000e220000008800 */
[----:B------:R-:W-:Y:S01]  /*0070*/  NOP ;  /* 0x0000000000007918 */ /* 0x000fe20000000000 */
[----:B------:R-:W-:Y:S02]  /*0080*/  UMOV UR4, 0x40 ;  /* 0x0000004000047882 */ /* 0x000fe40000000000 */
[----:B0-----:R-:W-:-:S09]  /*0090*/  ULEA UR4, UR6, UR4, 0x18 ;  /* 0x0000000406047291 */ /* 0x001fd2000f8ec0ff */
[----:B------:R-:W0:Y:S01]  /*00a0*/  LDS.U8 R0, [UR4] ;  /* 0x00000004ff007984 */ /* 0x000e220008000000 */
[----:B------:R-:W-:Y:S02]  /*00b0*/  UMOV UR4, 0x400 ;  /* 0x0000040000047882 */ /* 0x000fe40000000000 */
[----:B------:R-:W-:Y:S01]  /*00c0*/  ULEA UR4, UR6, UR4, 0x18 ;  /* 0x0000000406047291 */ /* 0x000fe2000f8ec0ff */
[----:B0-----:R-:W-:-:S13]  /*00d0*/  ISETP.NE.AND P0, PT, R0, RZ, PT ;  /* 0x000000ff0000720c */ /* 0x001fda0003f05270 */
[----:B------:R-:W-:Y:S05]  /*00e0*/  @P0 BRA `(.L_x_1) ;  /* 0x00000000007c0947 */ /* 0x000fea0003800000 */
[----:B------:R-:W-:-:S13]  /*00f0*/  ELECT P0, URZ, PT ;  /* 0x0000000000ff782f */ /* 0x000fda0003800000 */
[----:B------:R-:W-:Y:S05]  /*0100*/  @!P0 BRA `(.L_x_2) ;  /* 0x0000000000848947 */ /* 0x000fea0003800000 */
[----:B------:R-:W-:Y:S01]  /*0110*/  UMOV UR5, 0x2 ;  /* 0x0000000200057882 */ /* 0x000fe20000000000 */
[----:B------:R-:W-:Y:S02]  /*0120*/  IMAD.MOV.U32 R4, RZ, RZ, 0x1 ;  /* 0x00000001ff047424 */ /* 0x000fe400078e00ff */
[----:B------:R-:W-:Y:S02]  /*0130*/  IMAD.MOV.U32 R5, RZ, RZ, 0x3 ;  /* 0x00000003ff057424 */ /* 0x000fe400078e00ff */
[----:B------:R-:W-:Y:S04]  /*0140*/  DEPBAR.LE SB0, 0x36 ;  /* 0x00008d800000791a */ /* 0x000fe80000000000 */
[----:B------:R-:W0:Y:S02]  /*0150*/  UTCATOMSWS.FIND_AND_SET.ALIGN UP1, UR5, UR5 ;  /* 0x00000005000575e3 */ /* 0x000e240008020800 */
[----:B0-----:R-:W-:-:S04]  /*0160*/  PLOP3.LUT P0, PT, PT, PT, UP1, 0x80, 0x8 ;  /* 0x000000000008781c */ /* 0x001fc80003f0f018 */
[----:B------:R-:W-:-:S04]  /*0170*/  SEL R0, RZ, 0xffffffff, !P0 ;  /* 0xffffffffff007807 */ /* 0x000fc80004000000 */
[----:B------:R-:W-:Y:S01]  /*0180*/  ISETP.NE.AND P0, PT, R0, RZ, PT ;  /* 0x000000ff0000720c */ /* 0x000fe20003f05270 */
[----:B------:R-:W-:-:S12]  /*0190*/  IMAD.U32 R0, RZ, RZ, UR5 ;  /* 0x00000005ff007e24 */ /* 0x000fd8000f8e00ff */
[----:B------:R-:W-:Y:S05]  /*01a0*/  @P0 BRA `(.L_x_3) ;  /* 0x0000000000240947 */ /* 0x000fea0003800000 */
.L_x_4:
[----:B------:R-:W-:Y:S05]  /*01b0*/  NANOSLEEP 0x64 ;  /* 0x000000640000795d */ /* 0x000fea0003800000 */
[----:B------:R-:W-:-:S05]  /*01c0*/  UMOV UR5, 0x2 ;  /* 0x0000000200057882 */ /* 0x000fca0000000000 */
[----:B------:R-:W-:Y:S04]  /*01d0*/  DEPBAR.LE SB0, 0x36 ;  /* 0x00008d800000791a */ /* 0x000fe80000000000 */
[----:B------:R-:W0:Y:S02]  /*01e0*/  UTCATOMSWS.FIND_AND_SET.ALIGN UP1, UR5, UR5 ;  /* 0x00000005000575e3 */ /* 0x000e240008020800 */
[----:B0-----:R-:W-:-:S04]  /*01f0*/  PLOP3.LUT P0, PT, PT, PT, UP1, 0x80, 0x8 ;  /* 0x000000000008781c */ /* 0x001fc80003f0f018 */
[----:B------:R-:W-:-:S04]  /*0200*/  SEL R0, RZ, 0xffffffff, !P0 ;  /* 0xffffffffff007807 */ /* 0x000fc80004000000 */
[----:B------:R-:W-:Y:S01]  /*0210*/  ISETP.NE.AND P0, PT, R0, RZ, PT ;  /* 0x000000ff0000720c */ /* 0x000fe20003f05270 */
[----:B------:R-:W-:-:S12]  /*0220*/  IMAD.U32 R0, RZ, RZ, UR5 ;  /* 0x00000005ff007e24 */ /* 0x000fd8000f8e00ff */
[----:B------:R-:W-:Y:S05]  /*0230*/  @!P0 BRA `(.L_x_4) ;  /* 0xfffffffc00dc8947 */ /* 0x000fea000383ffff */
.L_x_3:
[C---:B------:R-:W-:Y:S01]  /*0240*/  VIADD R3, R0.reuse, 0x10 ;  /* 0x0000001000037836 */ /* 0x040fe20000000000 */
[----:B------:R-:W-:Y:S01]  /*0250*/  UMOV UR5, 0x50 ;  /* 0x0000005000057882 */ /* 0x000fe20000000000 */
[----:B------:R-:W-:Y:S01]  /*0260*/  SHF.L.U32 R2, R5, R0, RZ ;  /* 0x0000000005027219 */ /* 0x000fe200000006ff */
[----:B------:R-:W-:Y:S01]  /*0270*/  ULEA UR5, UR6, UR5, 0x18 ;  /* 0x0000000506057291 */ /* 0x000fe2000f8ec0ff */
[----:B------:R-:W-:Y:S01]  /*0280*/  IMAD.SHL.U32 R0, R0, 0x20, RZ ;  /* 0x0000002000007824 */ /* 0x000fe200078e00ff */
[----:B------:R-:W-:-:S04]  /*0290*/  SHF.L.U32 R3, R4, R3, RZ ;  /* 0x0000000304037219 */ /* 0x000fc800000006ff */
[----:B------:R-:W-:-:S05]  /*02a0*/  LOP3.LUT R2, R3, R2, RZ, 0xfc, !PT ;  /* 0x0000000203027212 */ /* 0x000fca00078efcff */
[----:B------:R0:W-:Y:S04]  /*02b0*/  ATOMS.OR RZ, [UR5], R2 ;  /* 0x00000002ffff798c */ /* 0x0001e8000b000005 */
[----:B------:R0:W-:Y:S01]  /*02c0*/  STS [UR4], R0 ;  /* 0x00000000ff007988 */ /* 0x0001e20008000804 */
[----:B------:R-:W-:Y:S05]  /*02d0*/  BRA `(.L_x_2) ;  /* 0x0000000000107947 */ /* 0x000fea0003800000 */
.L_x_1:
[----:B------:R-:W-:Y:S01]  /*02e0*/  IMAD.MOV.U32 R0, RZ, RZ, -0x1 ;  /* 0xffffffffff007424 */ /* 0x000fe200078e00ff */
[----:B------:R-:W-:-:S04]  /*02f0*/  MOV R2, 0x320 ;  /* 0x0000032000027802 */ /* 0x000fc80000000f00 */
[----:B------:R0:W-:Y:S03]  /*0300*/  STS [UR4], R0 ;  /* 0x00000000ff007988 */ /* 0x0001e60008000804 */
[----:B0-----:R-:W-:Y:S05]  /*0310*/  CALL.REL.NOINC `($__internal_1_$__cuda_sm10x_tcgen05_guardrail_trap_phase_invalid_during_alloc) ;  /* 0x0000005000607944 */ /* 0x001fea0003c00000 */
.L_x_2:
[----:B------:R-:W-:Y:S05]  /*0320*/  WARPSYNC.ALL ;  /* 0x0000000000007948 */ /* 0x000fea0003800000 */
[----:B------:R-:W-:Y:S01]  /*0330*/  NOP ;  /* 0x0000000000007918 */ /* 0x000fe20000000000 */
.L_x_0:
[----:B------:R-:W1:Y:S08]  /*0340*/  LDC.64 R78, c[0x0][0x398] ;  /* 0x0000e600ff4e7b82 */ /* 0x000e700000000a00 */
[----:B------:R-:W2:Y:S02]  /*0350*/  S2UR UR5, SR_CgaSize ;  /* 0x00000000000579c3 */ /* 0x000ea40000008a00 */
[----:B--2---:R-:W-:-:S12]  /*0360*/  UIMAD UR5, UR5, -0xa0, URZ ;  /* 0xffffff60050578a4 */ /* 0x004fd8000f8e02ff */
[----:B------:R-:W2:Y:S01]  /*0370*/  LDCU UR5, c[0x0][UR5+0x2b0] ;  /* 0x00005600050577ac */ /* 0x000ea20008000800 */
[----:B------:R-:W-:Y:S02]  /*0380*/  SHF.R.U32.HI R86, RZ, 0x5, R37 ;  /* 0x00000005ff567819 */ /* 0x000fe40000011625 */
[----:B------:R-:W-:Y:S01]  /*0390*/  PRMT R119, RZ, 0x7610, R119 ;  /* 0x00007610ff777816 */ /* 0x000fe20000000077 */
[----:B------:R-:W3:Y:S01]  /*03a0*/  LDCU.64 UR14, c[0x0][0x3a8] ;  /* 0x00007500ff0e77ac */ /* 0x000ee20008000a00 */
[----:B------:R-:W4:Y:S01]  /*03b0*/  S2UR UR4, SR_CTAID.X ;  /* 0x00000000000479c3 */ /* 0x000f220000002500 */
[----:B------:R-:W0:Y:S01]  /*03c0*/  LDCU UR7, c[0x0][0x3a4] ;  /* 0x00007480ff0777ac */ /* 0x000e220008000800 */
[----:B------:R-:W0:Y:S06]  /*03d0*/  LDCU.128 UR24, c[0x0][0x380] ;  /* 0x00007000ff1877ac */ /* 0x000e2c0008000c00 */
[----:B------:R-:W5:Y:S01]  /*03e0*/  LDC R93, c[0x0][0x3a0] ;  /* 0x0000e800ff5d7b82 */ /* 0x000f620000000800 */
[----:B------:R-:W-:Y:S01]  /*03f0*/  UMOV UR6, 0x1 ;  /* 0x0000000100067882 */ /* 0x000fe20000000000 */
[----:B01----:R-:W-:Y:S01]  /*0400*/  VIADD R0, R79, 0xff ;  /* 0x000000ff4f007836 */ /* 0x003fe20000000000 */
[----:B------:R-:W-:-:S02]  /*0410*/  IABS R11, R78 ;  /* 0x0000004e000b7213 */ /* 0x000fc40000000000 */
[----:B------:R-:W-:Y:S02]  /*0420*/  IABS R84, R79 ;  /* 0x0000004f00547213 */ /* 0x000fe40000000000 */
[----:B------:R-:W-:Y:S02]  /*0430*/  SHF.R.S32.HI R3, RZ, 0x1f, R0 ;  /* 0x0000001fff037819 */ /* 0x000fe40000011400 */
[----:B----4-:R-:W-:Y:S01]  /*0440*/  I2FP.F32.U32 R5, UR4 ;  /* 0x0000000400057c45 */ /* 0x010fe20008201000 */
[----:B------:R-:W-:Y:S01]  /*0450*/  UMOV UR4, 0x400 ;  /* 0x0000040000047882 */ /* 0x000fe20000000000 */
[----:B------:R-:W-:-:S03]  /*0460*/  LEA.HI R3, R3, R0, RZ, 0x8 ;  /* 0x0000000003037211 */ /* 0x000fc600078f40ff */
[----:B--2---:R-:W-:Y:S01]  /*0470*/  FMUL R5, R5, UR5 ;  /* 0x0000000505057c20 */ /* 0x004fe20008400000 */
[----:B------:R-:W-:Y:S01]  /*0480*/  SHF.R.S32.HI R3, RZ, 0x8, R3 ;  /* 0x00000008ff037819 */ /* 0x000fe20000011403 */
[----:B------:R-:W0:Y:S04]  /*0490*/  S2UR UR5, SR_CgaCtaId ;  /* 0x00000000000579c3 */ /* 0x000e280000008800 */
[----:B------:R-:W-:Y:S01]  /*04a0*/  IMAD.SHL.U32 R4, R3, 0x8, RZ ;  /* 0x0000000803047824 */ /* 0x000fe200078e00ff */
[----:B------:R-:W-:Y:S04]  /*04b0*/  F2I.U32.TRUNC.NTZ R5, R5 ;  /* 0x0000000500057305 */ /* 0x000fe8000020f000 */
[----:B------:R-:W-:-:S04]  /*04c0*/  IABS R7, R4 ;  /* 0x0000000400077213 */ /* 0x000fc80000000000 */
[----:B------:R-:W1:Y:S01]  /*04d0*/  I2F.RP R0, R7 ;  /* 0x0000000700007306 */ /* 0x000e620000209400 */
[----:B0-----:R-:W-:Y:S02]  /*04e0*/  USHF.L.U32 UR22, UR5, 0x6, URZ ;  /* 0x0000000605167899 */ /* 0x001fe400080006ff */
[----:B------:R-:W-:Y:S01]  /*04f0*/  ULEA UR18, UR5, UR4, 0x18 ;  /* 0x0000000405127291 */ /* 0x000fe2000f8ec0ff */
[----:B------:R-:W-:Y:S03]  /*0500*/  BAR.SYNC.DEFER_BLOCKING 0x0 ;  /* 0x0000000000007b1d */ /* 0x000fe60000010000 */
[----:B------:R-:W-:-:S03]  /*0510*/  UIADD3 UR10, UPT, UPT, UR18, 0x2000, URZ ;  /* 0x00002000120a7890 */ /* 0x000fc6000fffe0ff */
[----:B-1----:R-:W0:Y:S02]  /*0520*/  MUFU.RCP R0, R0 ;  /* 0x0000000000007308 */ /* 0x002e240000001000 */
[----:B0-----:R-:W-:Y:S01]  /*0530*/  VIADD R2, R0, 0xffffffe ;  /* 0x0ffffffe00027836 */ /* 0x001fe20000000000 */
[----:B------:R-:W-:Y:S01]  /*0540*/  IABS R0, R5 ;  /* 0x0000000500007213 */ /* 0x000fe20000000000 */
[----:B------:R-:W0:Y:S04]  /*0550*/  LDS R12, [UR18] ;  /* 0x00000012ff0c7984 */ /* 0x000e280008000800 */
[----:B------:R1:W2:Y:S02]  /*0560*/  F2I.FTZ.U32.TRUNC.NTZ R3, R2 ;  /* 0x0000000200037305 */ /* 0x0002a4000021f000 */
[----:B-1----:R-:W-:-:S02]  /*0570*/  IMAD.MOV.U32 R2, RZ, RZ, RZ ;  /* 0x000000ffff027224 */ /* 0x002fc400078e00ff */
[----:B--2---:R-:W-:-:S04]  /*0580*/  IMAD.MOV R6, RZ, RZ, -R3 ;  /* 0x000000ffff067224 */ /* 0x004fc800078e0a03 */
[----:B------:R-:W-:Y:S01]  /*0590*/  IMAD R9, R6, R7, RZ ;  /* 0x0000000706097224 */ /* 0x000fe200078e02ff */
[----:B------:R-:W-:-:S03]  /*05a0*/  IABS R6, R4 ;  /* 0x0000000400067213 */ /* 0x000fc60000000000 */
[----:B------:R-:W-:-:S04]  /*05b0*/  IMAD.HI.U32 R3, R3, R9, R2 ;  /* 0x0000000903037227 */ /* 0x000fc800078e0002 */
[----:B------:R-:W-:Y:S02]  /*05c0*/  IMAD.MOV R2, RZ, RZ, -R6 ;  /* 0x000000ffff027224 */ /* 0x000fe400078e0a06 */
[----:B------:R-:W-:-:S04]  /*05d0*/  IMAD.HI.U32 R3, R3, R0, RZ ;  /* 0x0000000003037227 */ /* 0x000fc800078e00ff */
[----:B------:R-:W-:Y:S01]  /*05e0*/  IMAD R0, R3, R2, R0 ;  /* 0x0000000203007224 */ /* 0x000fe200078e0200 */
[----:B------:R-:W-:Y:S04]  /*05f0*/  BAR.SYNC.DEFER_BLOCKING 0x0 ;  /* 0x0000000000007b1d */ /* 0x000fe80000010000 */
[----:B------:R-:W-:Y:S02]  /*0600*/  ISETP.GT.U32.AND P1, PT, R7, R0, PT ;  /* 0x000000000700720c */ /* 0x000fe40003f24070 */
[----:B0-----:R-:W-:-:S11]  /*0610*/  R2UR UR19, R12 ;  /* 0x000000000c1372ca */ /* 0x001fd600000e0000 */
[----:B------:R-:W-:Y:S02]  /*0620*/  @!P1 IMAD.IADD R0, R0, 0x1, -R7 ;  /* 0x0000000100009824 */ /* 0x000fe400078e0a07 */
[----:B------:R-:W-:Y:S01]  /*0630*/  @!P1 VIADD R3, R3, 0x1 ;  /* 0x0000000103039836 */ /* 0x000fe20000000000 */
[----:B------:R-:W-:Y:S02]  /*0640*/  ISETP.NE.AND P1, PT, R4, RZ, PT ;  /* 0x000000ff0400720c */ /* 0x000fe40003f25270 */
[----:B------:R-:W-:Y:S02]  /*0650*/  ISETP.GE.U32.AND P0, PT, R0, R7, PT ;  /* 0x000000070000720c */ /* 0x000fe40003f06070 */
[----:B------:R-:W-:-:S04]  /*0660*/  LOP3.LUT R0, R5, R4, RZ, 0x3c, !PT ;  /* 0x0000000405007212 */ /* 0x000fc800078e3cff */
[----:B------:R-:W-:Y:S01]  /*0670*/  ISETP.GE.AND P2, PT, R0, RZ, PT ;  /* 0x000000ff0000720c */ /* 0x000fe20003f46270 */
[----:B------:R-:W-:-:S06]  /*0680*/  VIADD R0, R78, 0x3f ;  /* 0x0000003f4e007836 */ /* 0x000fcc0000000000 */
[----:B------:R-:W-:-:S04]  /*0690*/  @P0 VIADD R3, R3, 0x1 ;  /* 0x0000000103030836 */ /* 0x000fc80000000000 */
[----:B------:R-:W-:Y:S01]  /*06a0*/  IMAD.MOV.U32 R2, RZ, RZ, R3 ;  /* 0x000000ffff027224 */ /* 0x000fe200078e0003 */
[----:B------:R-:W-:-:S03]  /*06b0*/  SHF.R.S32.HI R3, RZ, 0x1f, R0 ;  /* 0x0000001fff037819 */ /* 0x000fc60000011400 */
[----:B------:R-:W-:Y:S01]  /*06c0*/  @!P2 IMAD.MOV R2, RZ, RZ, -R2 ;  /* 0x000000ffff02a224 */ /* 0x000fe200078e0a02 */
[----:B------:R-:W-:Y:S02]  /*06d0*/  @!P1 LOP3.LUT R2, RZ, R4, RZ, 0x33, !PT ;  /* 0x00000004ff029212 */ /* 0x000fe400078e33ff */
[----:B------:R-:W-:-:S03]  /*06e0*/  LEA.HI R3, R3, R0, RZ, 0x6 ;  /* 0x0000000003037211 */ /* 0x000fc600078f30ff */
[----:B------:R-:W-:Y:S02]  /*06f0*/  IMAD.SHL.U32 R8, R2, 0x8, RZ ;  /* 0x0000000802087824 */ /* 0x000fe400078e00ff */
[----:B------:R-:W-:-:S03]  /*0700*/  IMAD.MOV R2, RZ, RZ, -R2 ;  /* 0x000000ffff027224 */ /* 0x000fc600078e0a02 */
[----:B------:R-:W-:Y:S01]  /*0710*/  LEA.HI.SX32 R3, R3, -R8, 0x1a ;  /* 0x8000000803037211 */ /* 0x000fe200078fd2ff */
[----:B------:R-:W-:-:S03]  /*0720*/  IMAD R10, R4, R2, R5 ;  /* 0x00000002040a7224 */ /* 0x000fc600078e0205 */
[----:B------:R-:W-:Y:S02]  /*0730*/  VIMNMX R13, PT, PT, R3, 0x8, PT ;  /* 0x00000008030d7848 */ /* 0x000fe40003fe0100 */
[----:B------:R-:W-:Y:S02]  /*0740*/  IABS R9, R10 ;  /* 0x0000000a00097213 */ /* 0x000fe40000000000 */
[-C--:B------:R-:W-:Y:S02]  /*0750*/  IABS R7, R13.reuse ;  /* 0x0000000d00077213 */ /* 0x080fe40000000000 */
[----:B------:R-:W-:Y:S02]  /*0760*/  IABS R4, R13 ;  /* 0x0000000d00047213 */ /* 0x000fe40000000000 */
[----:B------:R-:W0:Y:S08]  /*0770*/  I2F.RP R0, R7 ;  /* 0x0000000700007306 */ /* 0x000e300000209400 */
[----:B0-----:R-:W0:Y:S02]  /*0780*/  MUFU.RCP R0, R0 ;  /* 0x0000000000007308 */ /* 0x001e240000001000 */
[----:B0-----:R-:W-:-:S02]  /*0790*/  VIADD R3, R0, 0xffffffe ;  /* 0x0ffffffe00037836 */ /* 0x001fc40000000000 */
[----:B------:R-:W-:-:S04]  /*07a0*/  IMAD.MOV R0, RZ, RZ, -R4 ;  /* 0x000000ffff007224 */ /* 0x000fc800078e0a04 */
[----:B------:R-:W0:Y:S08]  /*07b0*/  I2F.RP R4, R84 ;  /* 0x0000005400047306 */ /* 0x000e300000209400 */
[----:B------:R-:W1:Y:S08]  /*07c0*/  F2I.FTZ.U32.TRUNC.NTZ R3, R3 ;  /* 0x0000000300037305 */ /* 0x000e70000021f000 */
[----:B0-----:R-:W0:Y:S01]  /*07d0*/  MUFU.RCP R4, R4 ;  /* 0x0000000400047308 */ /* 0x001e220000001000 */
[----:B-1----:R-:W-:-:S04]  /*07e0*/  IMAD.MOV R6, RZ, RZ, -R3 ;  /* 0x000000ffff067224 */ /* 0x002fc800078e0a03 */
[----:B------:R-:W-:-:S04]  /*07f0*/  IMAD.MOV.U32 R2, RZ, RZ, R6 ;  /* 0x000000ffff027224 */ /* 0x000fc800078e0006 */
[----:B------:R-:W-:Y:S02]  /*0800*/  IMAD R5, R2, R7, RZ ;  /* 0x0000000702057224 */ /* 0x000fe400078e02ff */
[----:B------:R-:W-:Y:S02]  /*0810*/  IMAD.MOV.U32 R2, RZ, RZ, RZ ;  /* 0x000000ffff027224 */ /* 0x000fe400078e00ff */
[----:B0-----:R-:W-:Y:S02]  /*0820*/  VIADD R4, R4, 0xffffffe ;  /* 0x0ffffffe04047836 */ /* 0x001fe40000000000 */
[----:B------:R-:W-:Y:S02]  /*0830*/  IMAD.HI.U32 R2, R3, R5, R2 ;  /* 0x0000000503027227 */ /* 0x000fe400078e0002 */
[----:B------:R-:W0:Y:S04]  /*0840*/  I2F.RP R3, R11 ;  /* 0x0000000b00037306 */ /* 0x000e280000209400 */
[----:B------:R-:W-:-:S04]  /*0850*/  IMAD.HI.U32 R2, R2, R9, RZ ;  /* 0x0000000902027227 */ /* 0x000fc800078e00ff */
[----:B------:R-:W-:Y:S01]  /*0860*/  IMAD R0, R2, R0, R9 ;  /* 0x0000000002007224 */ /* 0x000fe200078e0209 */
[----:B------:R1:W2:Y:S01]  /*0870*/  F2I.FTZ.U32.TRUNC.NTZ R5, R4 ;  /* 0x0000000400057305 */ /* 0x0002a2000021f000 */
[----:B------:R-:W-:-:S03]  /*0880*/  VIADD R9, R86, UR22 ;  /* 0x0000001656097c36 */ /* 0x000fc60008000000 */
[----:B------:R-:W-:-:S04]  /*0890*/  ISETP.GT.U32.AND P1, PT, R7, R0, PT ;  /* 0x000000000700720c */ /* 0x000fc80003f24070 */
[----:B0-----:R-:W0:Y:S01]  /*08a0*/  MUFU.RCP R3, R3 ;  /* 0x0000000300037308 */ /* 0x001e220000001000 */
[----:B-1----:R-:W-:Y:S02]  /*08b0*/  IMAD.MOV.U32 R4, RZ, RZ, RZ ;  /* 0x000000ffff047224 */ /* 0x002fe400078e00ff */
[----:B--2---:R-:W-:-:S06]  /*08c0*/  IMAD.MOV R81, RZ, RZ, -R5 ;  /* 0x000000ffff517224 */ /* 0x004fcc00078e0a05 */
[----:B------:R-:W-:Y:S02]  /*08d0*/  @!P1 IMAD.IADD R0, R0, 0x1, -R7 ;  /* 0x0000000100009824 */ /* 0x000fe400078e0a07 */
[----:B------:R-:W-:Y:S01]  /*08e0*/  @!P1 VIADD R2, R2, 0x1 ;  /* 0x0000000102029836 */ /* 0x000fe20000000000 */
[----:B------:R-:W-:Y:S01]  /*08f0*/  ISETP.NE.AND P1, PT, R13, RZ, PT ;  /* 0x000000ff0d00720c */ /* 0x000fe20003f25270 */
[----:B------:R-:W-:Y:S01]  /*0900*/  IMAD R81, R81, R84, RZ ;  /* 0x0000005451517224 */ /* 0x000fe200078e02ff */
[----:B------:R-:W-:Y:S02]  /*0910*/  ISETP.GE.U32.AND P0, PT, R0, R7, PT ;  /* 0x000000070000720c */ /* 0x000fe40003f06070 */
[----:B------:R-:W-:Y:S01]  /*0920*/  LOP3.LUT R0, R10, R13, RZ, 0x3c, !PT ;  /* 0x0000000d0a007212 */ /* 0x000fe200078e3cff */
[----:B0-----:R-:W-:Y:S01]  /*0930*/  VIADD R6, R3, 0xffffffe ;  /* 0x0ffffffe03067836 */ /* 0x001fe20000000000 */
[----:B------:R-:W-:Y:S01]  /*0940*/  LOP3.LUT R7, R37, 0x3f, RZ, 0xc0, !PT ;  /* 0x0000003f25077812 */ /* 0x000fe200078ec0ff */
[----:B------:R-:W-:Y:S01]  /*0950*/  IMAD.HI.U32 R81, R5, R81, R4 ;  /* 0x0000005105517227 */ /* 0x000fe200078e0004 */
[----:B------:R-:W-:Y:S01]  /*0960*/  ISETP.GE.AND P2, PT, R0, RZ, PT ;  /* 0x000000ff0000720c */ /* 0x000fe20003f46270 */
[----:B------:R-:W0:Y:S02]  /*0970*/  F2I.FTZ.U32.TRUNC.NTZ R3, R6 ;  /* 0x0000000600037305 */ /* 0x000e24000021f000 */
[----:B------:R-:W-:-:S04]  /*0980*/  IMAD.SHL.U32 R5, R86, 0x200000, RZ ;  /* 0x0020000056057824 */ /* 0x000fc800078e00ff */
[----:B------:R-:W-:Y:S01]  /*0990*/  @P0 VIADD R2, R2, 0x1 ;  /* 0x0000000102020836 */ /* 0x000fe20000000000 */
[----:B------:R-:W-:-:S04]  /*09a0*/  LOP3.LUT R5, R5, 0x600000, RZ, 0xc0, !PT ;  /* 0x0060000005057812 */ /* 0x000fc800078ec0ff */
[----:B------:R-:W-:Y:S01]  /*09b0*/  R2UR UR12, R5 ;  /* 0x00000000050c72ca */ /* 0x000fe200000e0000 */
[----:B------:R-:W-:Y:S01]  /*09c0*/  @!P2 IMAD.MOV R2, RZ, RZ, -R2 ;  /* 0x000000ffff02a224 */ /* 0x000fe200078e0a02 */
[----:B------:R-:W-:Y:S01]  /*09d0*/  @!P1 LOP3.LUT R2, RZ, R13, RZ, 0x33, !PT ;  /* 0x0000000dff029212 */ /* 0x000fe200078e33ff */
[----:B0-----:R-:W-:-:S04]  /*09e0*/  IMAD.MOV R6, RZ, RZ, -R3 ;  /* 0x000000ffff067224 */ /* 0x001fc800078e0a03 */
[----:B------:R-:W-:Y:S02]  /*09f0*/  IMAD.MOV R0, RZ, RZ, -R2 ;  /* 0x000000ffff007224 */ /* 0x000fe400078e0a02 */
[----:B------:R-:W-:Y:S02]  /*0a00*/  IMAD.SHL.U32 R36, R2, 0x100, RZ ;  /* 0x0000010002247824 */ /* 0x000fe400078e00ff */
[----:B------:R-:W-:Y:S02]  /*0a10*/  IMAD R0, R13, R0, R10 ;  /* 0x000000000d007224 */ /* 0x000fe400078e020a */
[----:B------:R-:W-:Y:S01]  /*0a20*/  IMAD R13, R6, R11, RZ ;  /* 0x0000000b060d7224 */ /* 0x000fe200078e02ff */
[----:B------:R-:W-:Y:S01]  /*0a30*/  LOP3.LUT R80, R36, 0xc3, R9, 0xf8, !PT ;  /* 0x000000c324507812 */ /* 0x000fe200078ef809 */
[----:B------:R-:W-:Y:S02]  /*0a40*/  IMAD.MOV.U32 R2, RZ, RZ, RZ ;  /* 0x000000ffff027224 */ /* 0x000fe400078e00ff */
[----:B------:R-:W-:Y:S01]  /*0a50*/  IMAD.IADD R0, R8, 0x1, R0 ;  /* 0x0000000108007824 */ /* 0x000fe200078e0200 */
[----:B------:R-:W-:Y:S01]  /*0a60*/  IABS R27, R80 ;  /* 0x00000050001b7213 */ /* 0x000fe20000000000 */
[----:B------:R-:W-:Y:S01]  /*0a70*/  IMAD.HI.U32 R2, R3, R13, R2 ;  /* 0x0000000d03027227 */ /* 0x000fe200078e0002 */
[----:B------:R-:W-:-:S02]  /*0a80*/  LOP3.LUT R30, R80, 0x4, RZ, 0xfc, !PT ;  /* 0x00000004501e7812 */ /* 0x000fc400078efcff */
[----:B------:R-:W-:Y:S01]  /*0a90*/  LOP3.LUT R42, R80, 0x8, RZ, 0xfc, !PT ;  /* 0x00000008502a7812 */ /* 0x000fe200078efcff */
[----:B------:R-:W-:Y:S01]  /*0aa0*/  IMAD R3, R0, 0x40, R7 ;  /* 0x0000004000037824 */ /* 0x000fe200078e0207 */
[----:B------:R-:W-:Y:S01]  /*0ab0*/  IABS R46, R30 ;  /* 0x0000001e002e7213 */ /* 0x000fe20000000000 */
[C---:B------:R-:W-:Y:S01]  /*0ac0*/  IMAD.HI.U32 R0, R81.reuse, R27, RZ ;  /* 0x0000001b51007227 */ /* 0x040fe200078e00ff */
[C---:B------:R-:W-:Y:S02]  /*0ad0*/  LOP3.LUT R34, R80.reuse, 0xc, RZ, 0xfc, !PT ;  /* 0x0000000c50227812 */ /* 0x040fe400078efcff */
[----:B------:R-:W-:Y:S01]  /*0ae0*/  IABS R6, R3 ;  /* 0x0000000300067213 */ /* 0x000fe20000000000 */
[----:B------:R-:W-:Y:S01]  /*0af0*/  IMAD.MOV R0, RZ, RZ, -R0 ;  /* 0x000000ffff007224 */ /* 0x000fe200078e0a00 */
[----:B------:R-:W-:Y:S01]  /*0b00*/  IABS R29, R42 ;  /* 0x0000002a001d7213 */ /* 0x000fe20000000000 */
[----:B------:R-:W-:Y:S01]  /*0b10*/  IMAD.HI.U32 R4, R81, R46, RZ ;  /* 0x0000002e51047227 */ /* 0x000fe200078e00ff */
[----:B------:R-:W-:-:S02]  /*0b20*/  LOP3.LUT R40, R80, 0x10, RZ, 0xfc, !PT ;  /* 0x0000001050287812 */ /* 0x000fc400078efcff */
[----:B------:R-:W-:Y:S01]  /*0b30*/  LOP3.LUT R32, R80, 0x14, RZ, 0xfc, !PT ;  /* 0x0000001450207812 */ /* 0x000fe200078efcff */
[----:B------:R-:W-:Y:S01]  /*0b40*/  IMAD.HI.U32 R2, R2, R6, RZ ;  /* 0x0000000602027227 */ /* 0x000fe200078e00ff */
[----:B------:R-:W-:Y:S02]  /*0b50*/  IABS R49, R34 ;  /* 0x0000002200317213 */ /* 0x000fe40000000000 */
[----:B------:R-:W-:Y:S01]  /*0b60*/  IABS R31, R40 ;  /* 0x00000028001f7213 */ /* 0x000fe20000000000 */
[----:B------:R-:W-:Y:S01]  /*0b70*/  IMAD.MOV R2, RZ, RZ, -R2 ;  /* 0x000000ffff027224 */ /* 0x000fe200078e0a02 */
[----:B------:R-:W-:Y:S01]  /*0b80*/  IABS R47, R32 ;  /* 0x00000020002f7213 */ /* 0x000fe20000000000 */
[----:B------:R-:W-:Y:S01]  /*0b90*/  IMAD R27, R84, R0, R27 ;  /* 0x00000000541b7224 */ /* 0x000fe200078e021b */
[C---:B------:R-:W-:Y:S01]  /*0ba0*/  LOP3.LUT R50, R80.reuse, 0x20, RZ, 0xfc, !PT ;  /* 0x0000002050327812 */ /* 0x040fe200078efcff */
[----:B------:R-:W-:Y:S01]  /*0bb0*/  IMAD R0, R11, R2, R6 ;  /* 0x000000020b007224 */ /* 0x000fe200078e0206 */
[C---:B------:R-:W-:Y:S01]  /*0bc0*/  LOP3.LUT R38, R80.reuse, 0x18, RZ, 0xfc, !PT ;  /* 0x0000001850267812 */ /* 0x040fe200078efcff */
[----:B------:R-:W-:Y:S01]  /*0bd0*/  IMAD.HI.U32 R2, R81, R29, RZ ;  /* 0x0000001d51027227 */ /* 0x000fe200078e00ff */
[----:B------:R-:W-:-:S02]  /*0be0*/  LOP3.LUT R48, R80, 0x28, RZ, 0xfc, !PT ;  /* 0x0000002850307812 */ /* 0x000fc400078efcff */
[----:B------:R-:W-:Y:S01]  /*0bf0*/  ISETP.GT.U32.AND P0, PT, R11, R0, PT ;  /* 0x000000000b00720c */ /* 0x000fe20003f04070 */
[----:B------:R-:W-:Y:S01]  /*0c00*/  IMAD.MOV R7, RZ, RZ, -R4 ;  /* 0x000000ffff077224 */ /* 0x000fe200078e0a04 */
[----:B------:R-:W-:Y:S01]  /*0c10*/  IABS R35, R50 ;  /* 0x0000003200237213 */ /* 0x000fe20000000000 */
[C---:B------:R-:W-:Y:S01]  /*0c20*/  IMAD.HI.U32 R4, R81.reuse, R49, RZ ;  /* 0x0000003151047227 */ /* 0x040fe200078e00ff */
[C---:B------:R-:W-:Y:S02]  /*0c30*/  LOP3.LUT R45, R80.reuse, 0x30, RZ, 0xfc, !PT ;  /* 0x00000030502d7812 */ /* 0x040fe400078efcff */
[----:B------:R-:W-:Y:S01]  /*0c40*/  LOP3.LUT R44, R80, 0x38, RZ, 0xfc, !PT ;  /* 0x00000038502c7812 */ /* 0x000fe200078efcff */
[----:B------:R-:W-:Y:S01]  /*0c50*/  IMAD.MOV R2, RZ, RZ, -R2 ;  /* 0x000000ffff027224 */ /* 0x000fe200078e0a02 */
[----:B------:R-:W-:Y:S01]  /*0c60*/  IABS R33, R38 ;  /* 0x0000002600217213 */ /* 0x000fe20000000000 */
[----:B------:R-:W-:Y:S01]  /*0c70*/  IMAD.HI.U32 R5, R81, R31, RZ ;  /* 0x0000001f51057227 */ /* 0x000fe200078e00ff */
[----:B------:R-:W-:-:S02]  /*0c80*/  IABS R39, R48 ;  /* 0x0000003000277213 */ /* 0x000fc40000000000 */
[----:B------:R-:W-:Y:S01]  /*0c90*/  ISETP.GE.AND P1, PT, R3, RZ, PT ;  /* 0x000000ff0300720c */ /* 0x000fe20003f26270 */
[----:B------:R-:W-:Y:S01]  /*0ca0*/  @!P0 IMAD.IADD R0, R0, 0x1, -R11 ;  /* 0x0000000100008824 */ /* 0x000fe200078e0a0b */
[----:B------:R-:W-:Y:S01]  /*0cb0*/  IABS R41, R45 ;  /* 0x0000002d00297213 */ /* 0x000fe20000000000 */
[----:B------:R-:W-:Y:S01]  /*0cc0*/  IMAD.HI.U32 R6, R81, R47, RZ ;  /* 0x0000002f51067227 */ /* 0x000fe200078e00ff */
[----:B------:R-:W-:Y:S02]  /*0cd0*/  IABS R43, R44 ;  /* 0x0000002c002b7213 */ /* 0x000fe40000000000 */
[----:B------:R-:W-:Y:S01]  /*0ce0*/  ISETP.GT.U32.AND P0, PT, R11, R0, PT ;  /* 0x000000000b00720c */ /* 0x000fe20003f04070 */
[----:B------:R-:W-:Y:S02]  /*0cf0*/  IMAD.MOV R4, RZ, RZ, -R4 ;  /* 0x000000ffff047224 */ /* 0x000fe400078e0a04 */
[----:B------:R-:W-:Y:S02]  /*0d00*/  IMAD R29, R84, R2, R29 ;  /* 0x00000002541d7224 */ /* 0x000fe400078e021d */
[----:B------:R-:W-:-:S02]  /*0d10*/  IMAD.MOV R5, RZ, RZ, -R5 ;  /* 0x000000ffff057224 */ /* 0x000fc400078e0a05 */
[----:B------:R-:W-:Y:S02]  /*0d20*/  IMAD.MOV R6, RZ, RZ, -R6 ;  /* 0x000000ffff067224 */ /* 0x000fe400078e0a06 */
[----:B------:R-:W-:-:S04]  /*0d30*/  IMAD.HI.U32 R2, R81, R35, RZ ;  /* 0x0000002351027227 */ /* 0x000fc800078e00ff */
[----:B------:R-:W-:Y:S01]  /*0d40*/  @!P0 IMAD.IADD R0, R0, 0x1, -R11 ;  /* 0x0000000100008824 */ /* 0x000fe200078e0a0b */
[----:B------:R-:W-:Y:S01]  /*0d50*/  ISETP.NE.AND P0, PT, R78, RZ, PT ;  /* 0x000000ff4e00720c */ /* 0x000fe20003f05270 */
[C---:B------:R-:W-:Y:S02]  /*0d60*/  IMAD R46, R84.reuse, R7, R46 ;  /* 0x00000007542e7224 */ /* 0x040fe400078e022e */
[----:B------:R-:W-:Y:S02]  /*0d70*/  IMAD R49, R84, R4, R49 ;  /* 0x0000000454317224 */ /* 0x000fe400078e0231 */
[----:B------:R-:W-:Y:S01]  /*0d80*/  IMAD.MOV.U32 R77, RZ, RZ, R0 ;  /* 0x000000ffff4d7224 */ /* 0x000fe200078e0000 */
[----:B------:R-:W-:Y:S01]  /*0d90*/  SHF.R.U32.HI R0, RZ, 0x6, R37 ;  /* 0x00000006ff007819 */ /* 0x000fe20000011625 */
[----:B------:R-:W-:-:S03]  /*0da0*/  IMAD.HI.U32 R7, R81, R33, RZ ;  /* 0x0000002151077227 */ /* 0x000fc600078e00ff */
[----:B------:R-:W-:Y:S01]  /*0db0*/  SGXT.U32 R0, R0, 0x1 ;  /* 0x000000010000781a */ /* 0x000fe20000000000 */
[C---:B------:R-:W-:Y:S02]  /*0dc0*/  IMAD R31, R84.reuse, R5, R31 ;  /* 0x00000005541f7224 */ /* 0x040fe400078e021f */
[----:B------:R-:W-:Y:S02]  /*0dd0*/  IMAD R47, R84, R6, R47 ;  /* 0x00000006542f7224 */ /* 0x000fe400078e022f */
[----:B------:R-:W-:-:S04]  /*0de0*/  IMAD.HI.U32 R4, R81, R39, RZ ;  /* 0x0000002751047227 */ /* 0x000fc800078e00ff */
[----:B------:R-:W-:Y:S02]  /*0df0*/  IMAD.MOV R2, RZ, RZ, -R2 ;  /* 0x000000ffff027224 */ /* 0x000fe400078e0a02 */
[----:B------:R-:W-:-:S04]  /*0e00*/  IMAD.HI.U32 R5, R81, R41, RZ ;  /* 0x0000002951057227 */ /* 0x000fc800078e00ff */
[----:B------:R-:W-:-:S04]  /*0e10*/  IMAD.HI.U32 R6, R81, R43, RZ ;  /* 0x0000002b51067227 */ /* 0x000fc800078e00ff */
[----:B------:R-:W-:Y:S02]  /*0e20*/  IMAD.MOV R7, RZ, RZ, -R7 ;  /* 0x000000ffff077224 */ /* 0x000fe400078e0a07 */
[----:B------:R-:W-:Y:S02]  /*0e30*/  IMAD.MOV R4, RZ, RZ, -R4 ;  /* 0x000000ffff047224 */ /* 0x000fe400078e0a04 */
[C---:B------:R-:W-:Y:S01]  /*0e40*/  IMAD R35, R84.reuse, R2, R35 ;  /* 0x0000000254237224 */ /* 0x040fe200078e0223 */
[----:B------:R-:W-:Y:S01]  /*0e50*/  LOP3.LUT R2, R37, 0x7f, RZ, 0xc0, !PT ;  /* 0x0000007f25027812 */ /* 0x000fe200078ec0ff */
[----:B------:R-:W-:Y:S02]  /*0e60*/  IMAD.MOV R5, RZ, RZ, -R5 ;  /* 0x000000ffff057224 */ /* 0x000fe400078e0a05 */
[----:B------:R-:W-:Y:S02]  /*0e70*/  IMAD.MOV R6, RZ, RZ, -R6 ;  /* 0x000000ffff067224 */ /* 0x000fe400078e0a06 */
[----:B------:R-:W-:-:S02]  /*0e80*/  IMAD R33, R84, R7, R33 ;  /* 0x0000000754217224 */ /* 0x000fc400078e0221 */
[C---:B------:R-:W-:Y:S02]  /*0e90*/  IMAD R39, R84.reuse, R4, R39 ;  /* 0x0000000454277224 */ /* 0x040fe400078e0227 */
[----:B------:R-:W-:Y:S01]  /*0ea0*/  @!P1 IMAD.MOV R77, RZ, RZ, -R77 ;  /* 0x000000ffff4d9224 */ /* 0x000fe200078e0a4d */
[----:B------:R-:W-:Y:S01]  /*0eb0*/  @!P0 LOP3.LUT R77, RZ, R78, RZ, 0x33, !PT ;  /* 0x0000004eff4d8212 */ /* 0x000fe200078e33ff */
[----:B------:R-:W-:Y:S01]  /*0ec0*/  IMAD R41, R84, R5, R41 ;  /* 0x0000000554297224 */ /* 0x000fe200078e0229 */
[----:B------:R-:W-:Y:S01]  /*0ed0*/  ISETP.NE.U32.AND P1, PT, R2, RZ, PT ;  /* 0x000000ff0200720c */ /* 0x000fe20003f25070 */
[----:B------:R-:W-:Y:S02]  /*0ee0*/  IMAD R43, R84, R6, R43 ;  /* 0x00000006542b7224 */ /* 0x000fe400078e022b */
[----:B---3--:R-:W-:Y:S02]  /*0ef0*/  IMAD.U32 R7, RZ, RZ, UR14 ;  /* 0x0000000eff077e24 */ /* 0x008fe4000f8e00ff */
[----:B------:R-:W-:-:S02]  /*0f00*/  IMAD.U32 R9, RZ, RZ, UR14 ;  /* 0x0000000eff097e24 */ /* 0x000fc4000f8e00ff */
[----:B------:R-:W-:Y:S02]  /*0f10*/  IMAD.U32 R11, RZ, RZ, UR14 ;  /* 0x0000000eff0b7e24 */ /* 0x000fe4000f8e00ff */
[----:B------:R-:W-:Y:S02]  /*0f20*/  IMAD.U32 R13, RZ, RZ, UR14 ;  /* 0x0000000eff0d7e24 */ /* 0x000fe4000f8e00ff */
[----:B-----5:R-:W-:Y:S02]  /*0f30*/  VIADD R4, R93, 0x1f ;  /* 0x0000001f5d047836 */ /* 0x020fe40000000000 */
[----:B------:R-:W-:Y:S01]  /*0f40*/  IMAD R8, R0, UR14, RZ ;  /* 0x0000000e00087c24 */ /* 0x000fe2000f8e02ff */
[----:B------:R-:W-:Y:S06]  /*0f50*/  BRA.U UP0, `(.L_x_5) ;  /* 0x0000000100187547 */ /* 0x000fec000b800000 */
[----:B------:R-:W-:Y:S01]  /*0f60*/  ELECT P0, URZ, PT ;  /* 0x0000000000ff782f */ /* 0x000fe20003800000 */
[----:B------:R-:W-:Y:S01]  /*0f70*/  IMAD.MOV.U32 R5, RZ, RZ, 0x1 ;  /* 0x00000001ff057424 */ /* 0x000fe200078e00ff */
[----:B------:R-:W-:Y:S01]  /*0f80*/  UMOV UR4, 0x40 ;  /* 0x0000004000047882 */ /* 0x000fe20000000000 */
[----:B------:R-:W-:Y:S01]  /*0f90*/  UVIRTCOUNT.DEALLOC.SMPOOL 0x80 ;  /* 0x000000800000784c */ /* 0x000fe20000000000 */
[----:B------:R-:W-:-:S09]  /*0fa0*/  ULEA UR4, UR5, UR4, 0x18 ;  /* 0x0000000405047291 */ /* 0x000fd2000f8ec0ff */
[----:B------:R0:W-:Y:S03]  /*0fb0*/  @P0 STS.U8 [UR4], R5 ;  /* 0x00000005ff000988 */ /* 0x0001e60008000004 */
.L_x_5:
[----:B------:R-:W-:Y:S01]  /*0fc0*/  UIADD3 UR12, UPT, UPT, UR19, UR12, URZ ;  /* 0x0000000c130c7290 */ /* 0x000fe2000fffe0ff */
[----:B------:R-:W-:Y:S01]  /*0fd0*/  IMAD R77, R77, UR7, RZ ;  /* 0x000000074d4d7c24 */ /* 0x000fe2000f8e02ff */
[----:B------:R-:W-:Y:S01]  /*0fe0*/  VOTEU.ALL UP1, P1 ;  /* 0x0000000000ff7886 */ /* 0x000fe20000820000 */
[----:B------:R-:W-:Y:S01]  /*0ff0*/  UMOV UR13, UR10 ;  /* 0x0000000a000d7c82 */ /* 0x000fe20008000000 */
[----:B------:R-:W-:Y:S01]  /*1000*/  VOTEU.ALL UP2, P1 ;  /* 0x0000000000ff7886 */ /* 0x000fe20000840000 */
[----:B------:R-:W-:Y:S01]  /*1010*/  ISETP.GT.AND P0, PT, R4, 0x1f, PT ;  /* 0x0000001f0400780c */ /* 0x000fe20003f04270 */
[----:B------:R-:W-:Y:S01]  /*1020*/  IMAD R20, R7, 0x2, R8 ;  /* 0x0000000207147824 */ /* 0x000fe200078e0208 */
[----:B------:R-:W-:-:S04]  /*1030*/  @!UP1 UIADD3 UR4, UPT, UPT, -UR6, 0x100000, URZ ;  /* 0x0010000006049890 */ /* 0x000fc8000fffe1ff */
[----:B------:R-:W-:Y:S02]  /*1040*/  @!UP1 USHF.L.U32 UR5, UR4, 0xb, URZ ;  /* 0x0000000b04059899 */ /* 0x000fe400080006ff */
[----:B------:R-:W-:Y:S01]  /*1050*/  @!UP1 USHF.L.U32 UR4, UR4, 0x1, URZ ;  /* 0x0000000104049899 */ /* 0x000fe200080006ff */
[----:B------:R-:W-:Y:S01]  /*1060*/  STTM.16dp32bit_t0_t15.x32 tmem[UR12], RZ ;  /* 0x000000ff000079ed */ /* 0x000fe20008a8000c */
[----:B------:R-:W-:Y:S01]  /*1070*/  STTM.16dp32bit_t16_t31.x32 tmem[UR12+0x20], RZ ;  /* 0x000020ff000079ed */ /* 0x000fe20008aa000c */
[----:B------:R-:W1:Y:S02]  /*1080*/  FENCE.VIEW.ASYNC.T ;  /* 0x00000000000073c6 */ /* 0x000e640000000200 */
[----:B-1----:R-:W-:Y:S01]  /*1090*/  BAR.SYNC.DEFER_BLOCKING 0x0 ;  /* 0x0000000000007b1d */ /* 0x002fe20000010000 */
[----:B------:R-:W-:Y:S01]  /*10a0*/  IADD3 R69, P3, PT, R77, UR24, RZ ;  /* 0x000000184d457c10 */ /* 0x000fe2000ff7e0ff */
[----:B------:R-:W-:Y:S01]  /*10b0*/  IMAD R52, R9, 0x2, R20 ;  /* 0x0000000209347824 */ /* 0x000fe200078e0214 */
[----:B------:R-:W-:-:S02]  /*10c0*/  ISETP.LT.AND P2, PT, R0, R93, P0 ;  /* 0x0000005d0000720c */ /* 0x000fc40000741270 */
[----:B------:R-:W-:Y:S01]  /*10d0*/  LEA.HI.X.SX32 R77, R77, UR25, 0x1, P3 ;  /* 0x000000194d4d7c11 */ /* 0x000fe200098f0eff */
[----:B------:R-:W-:Y:S01]  /*10e0*/  IMAD R82, R11, 0x2, R52 ;  /* 0x000000020b527824 */ /* 0x000fe200078e0234 */
[----:B------:R-:W-:-:S04]  /*10f0*/  IADD3 R6, P3, PT, R8, R69, RZ ;  /* 0x0000004508067210 */ /* 0x000fc80007f7e0ff */
[----:B------:R-:W-:Y:S01]  /*1100*/  LEA.HI.X.SX32 R7, R8, R77, 0x1, P3 ;  /* 0x0000004d08077211 */ /* 0x000fe200018f0eff */
[----:B------:R-:W1:Y:S02]  /*1110*/  FENCE.VIEW.ASYNC.S ;  /* 0x00000000000073c6 */ /* 0x000e640000000000 */
[----:B-1----:R1:W2:Y:S02]  /*1120*/  @!UP2 SYNCS.EXCH.64 URZ, [UR13], UR4 ;  /* 0x000000040dffa5b2 */ /* 0x0022a40008000100 */
[----:B--2---:R-:W-:Y:S01]  /*1130*/  BAR.SYNC.DEFER_BLOCKING 0x0 ;  /* 0x0000000000007b1d */ /* 0x004fe20000010000 */
[----:B------:R-:W-:Y:S02]  /*1140*/  IMAD.U32 R9, RZ, RZ, UR14 ;  /* 0x0000000eff097e24 */ /* 0x000fe4000f8e00ff */
[----:B------:R-:W-:Y:S02]  /*1150*/  IMAD R10, R13, 0x2, R82 ;  /* 0x000000020d0a7824 */ /* 0x000fe400078e0252 */
[----:B------:R-:W-:-:S02]  /*1160*/  IMAD.U32 R11, RZ, RZ, UR14 ;  /* 0x0000000eff0b7e24 */ /* 0x000fc4000f8e00ff */
[----:B------:R-:W-:Y:S01]  /*1170*/  IMAD R22, R9, 0x2, R10 ;  /* 0x0000000209167824 */ /* 0x000fe200078e020a */
[----:B------:R-:W-:-:S03]  /*1180*/  IADD3 R8, P3, PT, R10, R69, RZ ;  /* 0x000000450a087210 */ /* 0x000fc60007f7e0ff */
[----:B------:R-:W-:Y:S01]  /*1190*/  IMAD R54, R11, 0x2, R22 ;  /* 0x000000020b367824 */ /* 0x000fe200078e0216 */
[----:B0-----:R-:W-:Y:S02]  /*11a0*/  LOP3.LUT R5, R0, 0x8, RZ, 0xfc, !PT ;  /* 0x0000000800057812 */ /* 0x001fe400078efcff */
[C---:B------:R-:W-:Y:S01]  /*11b0*/  ISETP.GT.U32.AND P6, PT, R84.reuse, R46, PT ;  /* 0x0000002e5400720c */ /* 0x040fe20003fc4070 */
[----:B------:R-:W-:Y:S01]  /*11c0*/  IMAD.U32 R15, RZ, RZ, UR14 ;  /* 0x0000000eff0f7e24 */ /* 0x000fe2000f8e00ff */
[----:B------:R-:W-:Y:S01]  /*11d0*/  PRMT R117, RZ, 0x7610, R117 ;  /* 0x00007610ff757816 */ /* 0x000fe20000000075 */
[----:B------:R-:W-:Y:S01]  /*11e0*/  IMAD.U32 R17, RZ, RZ, UR14 ;  /* 0x0000000eff117e24 */ /* 0x000fe2000f8e00ff */
[C---:B------:R-:W-:Y:S01]  /*11f0*/  ISETP.GT.U32.AND P4, PT, R84.reuse, R29, PT ;  /* 0x0000001d5400720c */ /* 0x040fe20003f84070 */
[----:B-1----:R-:W0:Y:S01]  /*1200*/  LDCU UR4, c[0x0][0x3b0] ;  /* 0x00007600ff0477ac */ /* 0x002e220008000800 */
[----:B------:R-:W2:Y:S01]  /*1210*/  @P2 LDG.E.U8 R119, desc[UR20][R6.64] ;  /* 0x0000001406772981 */ /* 0x000ea2000c1e1100 */
[----:B------:R-:W-:Y:S01]  /*1220*/  ISETP.GT.U32.AND P2, PT, R84, R27, PT ;  /* 0x0000001b5400720c */ /* 0x000fe20003f44070 */
[----:B------:R-:W-:Y:S01]  /*1230*/  IMAD R14, R9, 0x4, R54 ;  /* 0x00000004090e7824 */ /* 0x000fe200078e0236 */
[----:B------:R-:W-:-:S02]  /*1240*/  LEA.HI.X.SX32 R9, R10, R77, 0x1, P3 ;  /* 0x0000004d0a097211 */ /* 0x000fc400018f0eff */
[----:B------:R-:W-:Y:S02]  /*1250*/  ISETP.GT.U32.AND P3, PT, R84, R49, PT ;  /* 0x000000315400720c */ /* 0x000fe40003f64070 */
[----:B------:R-:W-:-:S07]  /*1260*/  ISETP.LT.AND P5, PT, R5, R93, P0 ;  /* 0x0000005d0500720c */ /* 0x000fce00007a1270 */
[----:B------:R-:W-:Y:S01]  /*1270*/  @!P2 IMAD.IADD R27, R27, 0x1, -R84 ;  /* 0x000000011b1ba824 */ /* 0x000fe200078e0a54 */
[----:B------:R-:W-:Y:S01]  /*1280*/  ISETP.GT.U32.AND P2, PT, R84, R31, PT ;  /* 0x0000001f5400720c */ /* 0x000fe20003f44070 */
[----:B------:R-:W-:Y:S02]  /*1290*/  IMAD.U32 R13, RZ, RZ, UR14 ;  /* 0x0000000eff0d7e24 */ /* 0x000fe4000f8e00ff */
[----:B------:R-:W-:Y:S02]  /*12a0*/  IMAD R26, R11, 0x2, R14 ;  /* 0x000000020b1a7824 */ /* 0x000fe400078e020e */
[----:B------:R-:W-:Y:S01]  /*12b0*/  @!P3 IMAD.IADD R49, R49, 0x1, -R84 ;  /* 0x000000013131b824 */ /* 0x000fe200078e0a54 */
[----:B------:R-:W-:Y:S01]  /*12c0*/  IADD3 R12, P3, PT, R14, R69, RZ ;  /* 0x000000450e0c7210 */ /* 0x000fe20007f7e0ff */
[----:B------:R-:W-:Y:S01]  /*12d0*/  IMAD R64, R13, 0x2, R26 ;  /* 0x000000020d407824 */ /* 0x000fe200078e021a */
[----:B------:R-:W3:Y:S01]  /*12e0*/  @P5 LDG.E.U8 R117, desc[UR20][R8.64] ;  /* 0x0000001408755981 */ /* 0x000ee2000c1e1100 */
[----:B------:R-:W-:Y:S01]  /*12f0*/  LOP3.LUT R10, R0, 0x10, RZ, 0xfc, !PT ;  /* 0x00000010000a7812 */ /* 0x000fe200078efcff */
[----:B------:R-:W-:Y:S01]  /*1300*/  @!P6 IMAD.IADD R46, R46, 0x1, -R84 ;  /* 0x000000012e2ee824 */ /* 0x000fe200078e0a54 */
[----:B------:R-:W-:Y:S01]  /*1310*/  LEA.HI.X.SX32 R13, R14, R77, 0x1, P3 ;  /* 0x0000004d0e0d7211 */ /* 0x000fe200018f0eff */
[----:B------:R-:W-:Y:S01]  /*1320*/  IMAD R78, R15, 0x2, R64 ;  /* 0x000000020f4e7824 */ /* 0x000fe200078e0240 */
[C---:B------:R-:W-:Y:S01]  /*1330*/  ISETP.GT.U32.AND P3, PT, R84.reuse, R39, PT ;  /* 0x000000275400720c */ /* 0x040fe20003f64070 */
[----:B------:R-:W-:Y:S01]  /*1340*/  @!P2 IMAD.IADD R31, R31, 0x1, -R84 ;  /* 0x000000011f1fa824 */ /* 0x000fe200078e0a54 */
[C---:B------:R-:W-:Y:S01]  /*1350*/  ISETP.GT.U32.AND P2, PT, R84.reuse, R35, PT ;  /* 0x000000235400720c */ /* 0x040fe20003f44070 */
[----:B------:R-:W-:Y:S01]  /*1360*/  IMAD R28, R17, 0x2, R78 ;  /* 0x00000002111c7824 */ /* 0x000fe200078e024e */
[----:B------:R-:W-:Y:S01]  /*1370*/  ISETP.GT.U32.AND P5, PT, R84, R47, PT ;  /* 0x0000002f5400720c */ /* 0x000fe20003fa4070 */
[----:B------:R-:W-:Y:S01]  /*1380*/  @!P4 IMAD.IADD R29, R29, 0x1, -R84 ;  /* 0x000000011d1dc824 */ /* 0x000fe200078e0a54 */
[----:B------:R-:W-:-:S02]  /*1390*/  ISETP.LT.AND P6, PT, R10, R93, P0 ;  /* 0x0000005d0a00720c */ /* 0x000fc400007c1270 */
[----:B------:R-:W-:Y:S02]  /*13a0*/  LOP3.LUT R11, R0, 0x18, RZ, 0xfc, !PT ;  /* 0x00000018000b7812 */ /* 0x000fe400078efcff */
[----:B------:R-:W-:Y:S02]  /*13b0*/  ISETP.GT.U32.AND P4, PT, R84, R33, PT ;  /* 0x000000215400720c */ /* 0x000fe40003f84070 */
[----:B------:R-:W-:-:S03]  /*13c0*/  PRMT R123, RZ, 0x7610, R123 ;  /* 0x00007610ff7b7816 */ /* 0x000fc6000000007b */
[--C-:B------:R-:W-:Y:S01]  /*13d0*/  @!P2 IMAD.IADD R35, R35, 0x1, -R84.reuse ;  /* 0x000000012323a824 */ /* 0x100fe200078e0a54 */
[----:B------:R-:W-:Y:S01]  /*13e0*/  IADD3 R14, P2, PT, R28, R69, RZ ;  /* 0x000000451c0e7210 */ /* 0x000fe20007f5e0ff */
[--C-:B------:R-:W-:Y:S01]  /*13f0*/  @!P3 IMAD.IADD R39, R39, 0x1, -R84.reuse ;  /* 0x000000012727b824 */ /* 0x100fe200078e0a54 */
[----:B------:R-:W-:Y:S01]  /*1400*/  ISETP.GT.U32.AND P3, PT, R84, R43, PT ;  /* 0x0000002b5400720c */ /* 0x000fe20003f64070 */
[--C-:B------:R-:W-:Y:S01]  /*1410*/  @!P5 IMAD.IADD R47, R47, 0x1, -R84.reuse ;  /* 0x000000012f2fd824 */ /* 0x100fe200078e0a54 */
[----:B------:R-:W-:Y:S01]  /*1420*/  LEA.HI.X.SX32 R15, R28, R77, 0x1, P2 ;  /* 0x0000004d1c0f7211 */ /* 0x000fe200010f0eff */
[----:B------:R-:W4:Y:S01]  /*1430*/  @P6 LDG.E.U8 R123, desc[UR20][R12.64] ;  /* 0x000000140c7b6981 */ /* 0x000f22000c1e1100 */
[C---:B------:R-:W-:Y:S01]  /*1440*/  ISETP.GT.U32.AND P2, PT, R84.reuse, R46, PT ;  /* 0x0000002e5400720c */ /* 0x040fe20003f44070 */
[----:B------:R-:W-:Y:S01]  /*1450*/  @!P4 IMAD.IADD R33, R33, 0x1, -R84 ;  /* 0x000000012121c824 */ /* 0x000fe200078e0a54 */
[----:B------:R-:W-:Y:S02]  /*1460*/  ISETP.LT.AND P5, PT, R11, R93, P0 ;  /* 0x0000005d0b00720c */ /* 0x000fe400007a1270 */
[----:B------:R-:W-:-:S02]  /*1470*/  ISETP.GT.U32.AND P6, PT, R84, R41, PT ;  /* 0x000000295400720c */ /* 0x000fc40003fc4070 */
[----:B------:R-:W-:Y:S02]  /*1480*/  PRMT R121, RZ, 0x7610, R121 ;  /* 0x00007610ff797816 */ /* 0x000fe40000000079 */
[----:B------:R-:W-:Y:S01]  /*1490*/  ISETP.GT.U32.AND P4, PT, R84, R27, PT ;  /* 0x0000001b5400720c */ /* 0x000fe20003f84070 */
[--C-:B------:R-:W-:Y:S01]  /*14a0*/  @!P3 IMAD.IADD R43, R43, 0x1, -R84.reuse ;  /* 0x000000012b2bb824 */ /* 0x100fe200078e0a54 */
[----:B------:R-:W-:Y:S02]  /*14b0*/  IADD3 R18, P3, PT, R20, R69, RZ ;  /* 0x0000004514127210 */ /* 0x000fe40007f7e0ff */
[----:B------:R-:W-:Y:S01]  /*14c0*/  LOP3.LUT R16, R0, 0x2, RZ, 0xfc, !PT ;  /* 0x0000000200107812 */ /* 0x000fe200078efcff */
[--C-:B------:R-:W-:Y:S01]  /*14d0*/  @!P2 IMAD.IADD R46, R46, 0x1, -R84.reuse ;  /* 0x000000012e2ea824 */ /* 0x100fe200078e0a54 */
[C---:B------:R-:W-:Y:S01]  /*14e0*/  ISETP.GT.U32.AND P2, PT, R84.reuse, R31, PT ;  /* 0x0000001f5400720c */ /* 0x040fe20003f44070 */
[----:B------:R-:W5:Y:S01]  /*14f0*/  @P5 LDG.E.U8 R121, desc[UR20][R14.64] ;  /* 0x000000140e795981 */ /* 0x000f62000c1e1100 */
[----:B------:R-:W-:Y:S01]  /*1500*/  ISETP.GT.U32.AND P5, PT, R84, R29, PT ;  /* 0x0000001d5400720c */ /* 0x000fe20003fa4070 */
[----:B------:R-:W-:Y:S01]  /*1510*/  @!P6 IMAD.IADD R41, R41, 0x1, -R84 ;  /* 0x000000012929e824 */ /* 0x000fe200078e0a54 */
[----:B------:R-:W-:-:S02]  /*1520*/  LEA.HI.X.SX32 R19, R20, R77, 0x1, P3 ;  /* 0x0000004d14137211 */ /* 0x000fc400018f0eff */
[----:B------:R-:W-:Y:S01]  /*1530*/  ISETP.GT.U32.AND P3, PT, R84, R47, PT ;  /* 0x0000002f5400720c */ /* 0x000fe20003f64070 */
[--C-:B------:R-:W-:Y:S01]  /*1540*/  @!P4 IMAD.IADD R27, R27, 0x1, -R84.reuse ;  /* 0x000000011b1bc824 */ /* 0x100fe200078e0a54 */
[----:B------:R-:W-:Y:S02]  /*1550*/  ISETP.LT.AND P6, PT, R16, R93, P0 ;  /* 0x0000005d1000720c */ /* 0x000fe400007c1270 */
[----:B------:R-:W-:Y:S02]  /*1560*/  LOP3.LUT R17, R0, 0xa, RZ, 0xfc, !PT ;  /* 0x0000000a00117812 */ /* 0x000fe400078efcff */
[----:B------:R-:W-:Y:S01]  /*1570*/  ISETP.GT.U32.AND P4, PT, R84, R49, PT ;  /* 0x000000315400720c */ /* 0x000fe20003f84070 */
[----:B------:R-:W-:Y:S01]  /*1580*/  @!P2 IMAD.IADD R31, R31, 0x1, -R84 ;  /* 0x000000011f1fa824 */ /* 0x000fe200078e0a54 */
[C---:B------:R-:W-:Y:S02]  /*1590*/  IADD3 R20, P2, PT, R22.reuse, R69, RZ ;  /* 0x0000004516147210 */ /* 0x040fe40007f5e0ff */
[----:B------:R-:W-:Y:S01]  /*15a0*/  PRMT R110, RZ, 0x7610, R110 ;  /* 0x00007610ff6e7816 */ /* 0x000fe2000000006e */
[--C-:B------:R-:W-:Y:S01]  /*15b0*/  @!P5 IMAD.IADD R29, R29, 0x1, -R84.reuse ;  /* 0x000000011d1dd824 */ /* 0x100fe200078e0a54 */
[----:B------:R-:W-:Y:S01]  /*15c0*/  ISETP.LT.AND P5, PT, R17, R93, P0 ;  /* 0x0000005d1100720c */ /* 0x000fe200007a1270 */
[----:B------:R-:W-:Y:S01]  /*15d0*/  @!P3 IMAD.IADD R47, R47, 0x1, -R84 ;  /* 0x000000012f2fb824 */ /* 0x000fe200078e0a54 */
[----:B------:R-:W-:-:S02]  /*15e0*/  LEA.HI.X.SX32 R21, R22, R77, 0x1, P2 ;  /* 0x0000004d16157211 */ /* 0x000fc400010f0eff */
[C---:B------:R-:W-:Y:S01]  /*15f0*/  ISETP.GT.U32.AND P2, PT, R84.reuse, R41, PT ;  /* 0x000000295400720c */ /* 0x040fe20003f44070 */
[----:B------:R-:W2:Y:S01]  /*1600*/  @P6 LDG.E.U8 R110, desc[UR20][R18.64] ;  /* 0x00000014126e6981 */ /* 0x000ea2000c1e1100 */
[C---:B------:R-:W-:Y:S01]  /*1610*/  ISETP.GT.U32.AND P3, PT, R84.reuse, R39, PT ;  /* 0x000000275400720c */ /* 0x040fe20003f64070 */
[----:B------:R-:W-:Y:S01]  /*1620*/  @!P4 IMAD.IADD R49, R49, 0x1, -R84 ;  /* 0x000000013131c824 */ /* 0x000fe200078e0a54 */
[----:B------:R-:W-:Y:S02]  /*1630*/  ISETP.GT.U32.AND P6, PT, R84, R33, PT ;  /* 0x000000215400720c */ /* 0x000fe40003fc4070 */
[----:B------:R-:W-:Y:S02]  /*1640*/  PRMT R112, RZ, 0x7610, R112 ;  /* 0x00007610ff707816 */ /* 0x000fe40000000070 */
[----:B------:R-:W-:Y:S02]  /*1650*/  LOP3.LUT R22, R0, 0x12, RZ, 0xfc, !PT ;  /* 0x0000001200167812 */ /* 0x000fe400078efcff */
[----:B------:R-:W-:-:S02]  /*1660*/  ISETP.GT.U32.AND P4, PT, R84, R35, PT ;  /* 0x000000235400720c */ /* 0x000fc40003f84070 */
[----:B------:R-:W2:Y:S01]  /*1670*/  @P5 LDG.E.U8 R112, desc[UR20][R20.64] ;  /* 0x0000001414705981 */ /* 0x000ea2000c1e1100 */
[----:B------:R-:W-:Y:S01]  /*1680*/  ISETP.LT.AND P5, PT, R22, R93, P0 ;  /* 0x0000005d1600720c */ /* 0x000fe200007a1270 */
[--C-:B------:R-:W-:Y:S01]  /*1690*/  @!P2 IMAD.IADD R41, R41, 0x1, -R84.reuse ;  /* 0x000000012929a824 */ /* 0x100fe200078e0a54 */
[----:B------:R-:W-:Y:S01]  /*16a0*/  ISETP.GE.AND P2, PT, R30, RZ, PT ;  /* 0x000000ff1e00720c */ /* 0x000fe20003f46270 */
[--C-:B------:R-:W-:Y:S01]  /*16b0*/  @!P3 IMAD.IADD R39, R39, 0x1, -R84.reuse ;  /* 0x000000012727b824 */ /* 0x100fe200078e0a54 */
[----:B------:R-:W-:Y:S01]  /*16c0*/  ISETP.GE.AND P3, PT, R80, RZ, PT ;  /* 0x000000ff5000720c */ /* 0x000fe20003f66270 */
[----:B------:R-:W-:Y:S01]  /*16d0*/  @!P6 IMAD.IADD R33, R33, 0x1, -R84 ;  /* 0x000000012121e824 */ /* 0x000fe200078e0a54 */
[C---:B------:R-:W-:Y:S02]  /*16e0*/  IADD3 R24, P6, PT, R26.reuse, R69, RZ ;  /* 0x000000451a187210 */ /* 0x040fe40007fde0ff */
[----:B------:R-:W-:Y:S02]  /*16f0*/  PRMT R114, RZ, 0x7610, R114 ;  /* 0x00007610ff727816 */ /* 0x000fe40000000072 */
[----:B------:R-:W-:Y:S01]  /*1700*/  LEA.HI.X.SX32 R25, R26, R77, 0x1, P6 ;  /* 0x0000004d1a197211 */ /* 0x000fe200030f0eff */
[----:B------:R-:W-:Y:S01]  /*1710*/  @!P4 IMAD.IADD R35, R35, 0x1, -R84 ;  /* 0x000000012323c824 */ /* 0x000fe200078e0a54 */
[----:B------:R-:W-:-:S02]  /*1720*/  ISETP.GT.U32.AND P4, PT, R84, R43, PT ;  /* 0x0000002b5400720c */ /* 0x000fc40003f84070 */
[----:B------:R-:W-:Y:S01]  /*1730*/  LOP3.LUT R23, R37, 0x1f, RZ, 0xc0, !PT ;  /* 0x0000001f25177812 */ /* 0x000fe200078ec0ff */
[----:B------:R-:W2:Y:S01]  /*1740*/  @P5 LDG.E.U8 R114, desc[UR20][R24.64] ;  /* 0x0000001418725981 */ /* 0x000ea2000c1e1100 */
[----:B------:R-:W-:Y:S01]  /*1750*/  ISETP.GE.AND P5, PT, R42, RZ, PT ;  /* 0x000000ff2a00720c */ /* 0x000fe20003fa6270 */
[----:B------:R-:W-:Y:S01]  /*1760*/  @!P2 IMAD.MOV R46, RZ, RZ, -R46 ;  /* 0x000000ffff2ea224 */ /* 0x000fe200078e0a2e */
[----:B------:R-:W-:Y:S01]  /*1770*/  ISETP.GE.AND P2, PT, R50, RZ, PT ;  /* 0x000000ff3200720c */ /* 0x000fe20003f46270 */
[----:B------:R-:W-:Y:S01]  /*1780*/  @!P3 IMAD.MOV R27, RZ, RZ, -R27 ;  /* 0x000000ffff1bb224 */ /* 0x000fe200078e0a1b */
[----:B------:R-:W-:Y:S01]  /*1790*/  ISETP.GE.AND P3, PT, R38, RZ, PT ;  /* 0x000000ff2600720c */ /* 0x000fe20003f66270 */
[----:B------:R-:W-:-:S04]  /*17a0*/  IMAD R89, R23, UR15, RZ ;  /* 0x0000000f17597c24 */ /* 0x000fc8000f8e02ff */
[----:B------:R-:W-:Y:S01]  /*17b0*/  @!P4 IMAD.IADD R43, R43, 0x1, -R84 ;  /* 0x000000012b2bc824 */ /* 0x000fe200078e0a54 */
[----:B------:R-:W-:Y:S01]  /*17c0*/  ISETP.GE.AND P4, PT, R40, RZ, PT ;  /* 0x000000ff2800720c */ /* 0x000fe20003f86270 */
[----:B------:R-:W-:Y:S01]  /*17d0*/  IMAD.U32 R51, RZ, RZ, UR14 ;  /* 0x0000000eff337e24 */ /* 0x000fe2000f8e00ff */
[----:B------:R-:W-:Y:S01]  /*17e0*/  IADD3 R88, P6, PT, R89, UR26, RZ ;  /* 0x0000001a59587c10 */ /* 0x000fe2000ffde0ff */
[----:B------:R-:W-:Y:S01]  /*17f0*/  @!P5 IMAD.MOV R29, RZ, RZ, -R29 ;  /* 0x000000ffff1dd224 */ /* 0x000fe200078e0a1d */
[----:B------:R-:W-:Y:S01]  /*1800*/  ISETP.GE.AND P5, PT, R48, RZ, PT ;  /* 0x000000ff3000720c */ /* 0x000fe20003fa6270 */
[----:B------:R-:W-:Y:S01]  /*1810*/  @!P2 IMAD.MOV R35, RZ, RZ, -R35 ;  /* 0x000000ffff23a224 */ /* 0x000fe200078e0a23 */
[----:B------:R-:W-:Y:S01]  /*1820*/  ISETP.NE.AND P2, PT, R79, RZ, PT ;  /* 0x000000ff4f00720c */ /* 0x000fe20003f45270 */
[----:B------:R-:W-:Y:S01]  /*1830*/  @!P3 IMAD.MOV R33, RZ, RZ, -R33 ;  /* 0x000000ffff21b224 */ /* 0x000fe200078e0a21 */
[----:B------:R-:W-:Y:S02]  /*1840*/  ISETP.GE.AND P3, PT, R44, RZ, PT ;  /* 0x000000ff2c00720c */ /* 0x000fe40003f66270 */
[----:B------:R-:W-:-:S04]  /*1850*/  LOP3.LUT R79, RZ, R79, RZ, 0x33, !PT ;  /* 0x0000004fff4f7212 */ /* 0x000fc800078e33ff */
[C---:B------:R-:W-:Y:S01]  /*1860*/  SEL R27, R79.reuse, R27, !P2 ;  /* 0x0000001b4f1b7207 */ /* 0x040fe20005000000 */
[----:B------:R-:W-:Y:S01]  /*1870*/  @!P4 IMAD.MOV R31, RZ, RZ, -R31 ;  /* 0x000000ffff1fc224 */ /* 0x000fe200078e0a1f */
[----:B------:R-:W-:Y:S01]  /*1880*/  SEL R29, R79, R29, !P2 ;  /* 0x0000001d4f1d7207 */ /* 0x000fe20005000000 */
[----:B------:R-:W-:Y:S02]  /*1890*/  IMAD R30, R51, 0x2, R28 ;  /* 0x00000002331e7824 */ /* 0x000fe400078e021c */
[----:B------:R-:W-:Y:S02]  /*18a0*/  IMAD.MOV.U32 R48, RZ, RZ, R43 ;  /* 0x000000ffff307224 */ /* 0x000fe400078e002b */
[----:B0-----:R-:W-:Y:S02]  /*18b0*/  IMAD R27, R27, UR4, RZ ;  /* 0x000000041b1b7c24 */ /* 0x001fe4000f8e02ff */
[----:B------:R-:W-:Y:S01]  /*18c0*/  @!P5 IMAD.MOV R39, RZ, RZ, -R39 ;  /* 0x000000ffff27d224 */ /* 0x000fe200078e0a27 */
[----:B------:R-:W-:Y:S01]  /*18d0*/  ISETP.GE.AND P5, PT, R34, RZ, PT ;  /* 0x000000ff2200720c */ /* 0x000fe20003fa6270 */
[----:B------:R-:W-:Y:S01]  /*18e0*/  @!P3 IMAD.MOV R48, RZ, RZ, -R48 ;  /* 0x000000ffff30b224 */ /* 0x000fe200078e0a30 */
[----:B------:R-:W-:-:S02]  /*18f0*/  LEA.HI.X.SX32 R89, R89, UR27, 0x1, P6 ;  /* 0x0000001b59597c11 */ /* 0x000fc4000b0f0eff */
[----:B------:R-:W-:Y:S01]  /*1900*/  ISETP.GE.AND P4, PT, R45, RZ, PT ;  /* 0x000000ff2d00720c */ /* 0x000fe20003f86270 */
[----:B------:R-:W-:Y:S01]  /*1910*/  IMAD.U32 R45, RZ, RZ, UR14 ;  /* 0x0000000eff2d7e24 */ /* 0x000fe2000f8e00ff */
[----:B------:R-:W-:Y:S01]  /*1920*/  SEL R34, R79, R31, !P2 ;  /* 0x0000001f4f227207 */ /* 0x000fe20005000000 */
[----:B------:R-:W-:Y:S01]  /*1930*/  IMAD R31, R29, UR4, RZ ;  /* 0x000000041d1f7c24 */ /* 0x000fe2000f8e02ff */
[----:B------:R-:W-:Y:S02]  /*1940*/  IADD3 R26, P6, PT, R27, R88, RZ ;  /* 0x000000581b1a7210 */ /* 0x000fe40007fde0ff */
[----:B------:R-:W-:Y:S01]  /*1950*/  IADD3 R28, P3, PT, R30, R69, RZ ;  /* 0x000000451e1c7210 */ /* 0x000fe20007f7e0ff */
[----:B------:R-:W-:Y:S01]  /*1960*/  IMAD R66, R45, 0x2, R30 ;  /* 0x000000022d427824 */ /* 0x000fe200078e021e */
[----:B------:R-:W-:Y:S01]  /*1970*/  SEL R38, R79, R33, !P2 ;  /* 0x000000214f267207 */ /* 0x000fe20005000000 */
[----:B------:R-:W-:Y:S01]  /*1980*/  IMAD R33, R34, UR4, RZ ;  /* 0x0000000422217c24 */ /* 0x000fe2000f8e02ff */
[----:B------:R-:W-:-:S02]  /*1990*/  LEA.HI.X.SX32 R27, R27, R89, 0x1, P6 ;  /* 0x000000591b1b7211 */ /* 0x000fc400030f0eff */
[----:B------:R-:W-:Y:S02]  /*19a0*/  LEA.HI.X.SX32 R29, R30, R77, 0x1, P3 ;  /* 0x0000004d1e1d7211 */ /* 0x000fe400018f0eff */
[-C--:B------:R-:W-:Y:S02]  /*19b0*/  IADD3 R30, P6, PT, R31, R88.reuse, RZ ;  /* 0x000000581f1e7210 */ /* 0x080fe40007fde0ff */
[----:B------:R-:W-:Y:S02]  /*19c0*/  ISETP.GE.AND P3, PT, R32, RZ, PT ;  /* 0x000000ff2000720c */ /* 0x000fe40003f66270 */
[----:B------:R-:W-:Y:S01]  /*19d0*/  SEL R34, R79, R35, !P2 ;  /* 0x000000234f227207 */ /* 0x000fe20005000000 */
[----:B------:R-:W-:Y:S01]  /*19e0*/  IMAD R35, R38, UR4, RZ ;  /* 0x0000000426237c24 */ /* 0x000fe2000f8e02ff */
[----:B------:R-:W-:Y:S02]  /*19f0*/  LEA.HI.X.SX32 R31, R31, R89, 0x1, P6 ;  /* 0x000000591f1f7211 */ /* 0x000fe400030f0eff */
[----:B------:R-:W-:Y:S01]  /*1a00*/  IADD3 R32, P6, PT, R33, R88, RZ ;  /* 0x0000005821207210 */ /* 0x000fe20007fde0ff */
[----:B------:R-:W-:Y:S01]  /*1a10*/  @!P4 IMAD.MOV R41, RZ, RZ, -R41 ;  /* 0x000000ffff29c224 */ /* 0x000fe200078e0a29 */
[----:B------:R-:W-:Y:S01]  /*1a20*/  SEL R38, R79, R39, !P2 ;  /* 0x000000274f267207 */ /* 0x000fe20005000000 */
[----:B------:R-:W-:Y:S01]  /*1a30*/  IMAD R39, R34, UR4, RZ ;  /* 0x0000000422277c24 */ /* 0x000fe2000f8e02ff */
[----:B------:R-:W-:-:S02]  /*1a40*/  LEA.HI.X.SX32 R33, R33, R89, 0x1, P6 ;  /* 0x0000005921217211 */ /* 0x000fc400030f0eff */
[-C--:B------:R-:W-:Y:S02]  /*1a50*/  IADD3 R34, P6, PT, R35, R88.reuse, RZ ;  /* 0x0000005823227210 */ /* 0x080fe40007fde0ff */
[----:B------:R-:W-:Y:S01]  /*1a60*/  SEL R45, R79, R41, !P2 ;  /* 0x000000294f2d7207 */ /* 0x000fe20005000000 */
[----:B------:R-:W-:Y:S01]  /*1a70*/  IMAD R41, R38, UR4, RZ ;  /* 0x0000000426297c24 */ /* 0x000fe2000f8e02ff */
[----:B------:R-:W-:Y:S02]  /*1a80*/  LEA.HI.X.SX32 R35, R35, R89, 0x1, P6 ;  /* 0x0000005923237211 */ /* 0x000fe400030f0eff */
[----:B------:R-:W-:Y:S02]  /*1a90*/  IADD3 R38, P6, PT, R39, R88, RZ ;  /* 0x0000005827267210 */ /* 0x000fe40007fde0ff */
[----:B------:R-:W-:Y:S01]  /*1aa0*/  ISETP.LT.AND P4, PT, R23, R93, P0 ;  /* 0x0000005d1700720c */ /* 0x000fe20000781270 */
[----:B------:R-:W-:Y:S01]  /*1ab0*/  IMAD R45, R45, UR4, RZ ;  /* 0x000000042d2d7c24 */ /* 0x000fe2000f8e02ff */
[----:B------:R-:W-:-:S02]  /*1ac0*/  LEA.HI.X.SX32 R39, R39, R89, 0x1, P6 ;  /* 0x0000005927277211 */ /* 0x000fc400030f0eff */
[----:B------:R-:W-:Y:S02]  /*1ad0*/  IADD3 R40, P6, PT, R41, R88, RZ ;  /* 0x0000005829287210 */ /* 0x000fe40007fde0ff */
[----:B------:R-:W-:Y:S01]  /*1ae0*/  SEL R46, R79, R46, !P2 ;  /* 0x0000002e4f2e7207 */ /* 0x000fe20005000000 */
[----:B------:R-:W-:Y:S01]  /*1af0*/  IMAD.MOV.U32 R58, RZ, RZ, R49 ;  /* 0x000000ffff3a7224 */ /* 0x000fe200078e0031 */
[-C--:B------:R-:W-:Y:S02]  /*1b00*/  LEA.HI.X.SX32 R41, R41, R89.reuse, 0x1, P6 ;  /* 0x0000005929297211 */ /* 0x080fe400030f0eff */
[----:B------:R-:W-:Y:S01]  /*1b10*/  IADD3 R42, P6, PT, R45, R88, RZ ;  /* 0x000000582d2a7210 */ /* 0x000fe20007fde0ff */
[----:B------:R-:W-:Y:S01]  /*1b20*/  IMAD R49, R46, UR4, RZ ;  /* 0x000000042e317c24 */ /* 0x000fe2000f8e02ff */
[----:B------:R-:W-:Y:S01]  /*1b30*/  SEL R51, R79, R48, !P2 ;  /* 0x000000304f337207 */ /* 0x000fe20005000000 */
[----:B------:R-:W-:Y:S01]  /*1b40*/  IMAD.MOV.U32 R60, RZ, RZ, R47 ;  /* 0x000000ffff3c7224 */ /* 0x000fe200078e002f */
[----:B------:R-:W-:Y:S01]  /*1b50*/  PRMT R105, RZ, 0x7610, R105 ;  /* 0x00007610ff697816 */ /* 0x000fe20000000069 */
[----:B------:R-:W-:Y:S01]  /*1b60*/  @P4 IMAD.MOV.U32 R44, RZ, RZ, R42 ;  /* 0x000000ffff2c4224 */ /* 0x000fe200078e002a */
[----:B------:R-:W-:Y:S01]  /*1b70*/  LEA.HI.X.SX32 R45, R45, R89, 0x1, P6 ;  /* 0x000000592d2d7211 */ /* 0x000fe200030f0eff */
[----:B------:R-:W-:Y:S01]  /*1b80*/  IMAD R51, R51, UR4, RZ ;  /* 0x0000000433337c24 */ /* 0x000fe2000f8e02ff */
[----:B------:R-:W-:Y:S01]  /*1b90*/  LOP3.LUT R43, R0, 0x1a, RZ, 0xfc, !PT ;  /* 0x0000001a002b7812 */ /* 0x000fe200078efcff */
[----:B------:R-:W-:Y:S01]  /*1ba0*/  @!P5 IMAD.MOV R58, RZ, RZ, -R58 ;  /* 0x000000ffff3ad224 */ /* 0x000fe200078e0a3a */
[-C--:B------:R-:W-:Y:S01]  /*1bb0*/  IADD3 R46, P5, PT, R49, R88.reuse, RZ ;  /* 0x00000058312e7210 */ /* 0x080fe20007fbe0ff */
[----:B------:R-:W-:Y:S01]  /*1bc0*/  @!P3 IMAD.MOV R60, RZ, RZ, -R60 ;  /* 0x000000ffff3cb224 */ /* 0x000fe200078e0a3c */
[----:B------:R-:W-:Y:S01]  /*1bd0*/  ISETP.LT.AND P6, PT, R43, R93, P0 ;  /* 0x0000005d2b00720c */ /* 0x000fe200007c1270 */
[----:B------:R0:W2:Y:S01]  /*1be0*/  @P4 LDG.E.U8 R105, desc[UR20][R44.64] ;  /* 0x000000142c694981 */ /* 0x0000a2000c1e1100 */
[----:B------:R-:W-:-:S02]  /*1bf0*/  IADD3 R48, P3, PT, R51, R88, RZ ;  /* 0x0000005833307210 */ /* 0x000fc40007f7e0ff */
[----:B------:R-:W-:Y:S02]  /*1c00*/  LEA.HI.X.SX32 R49, R49, R89, 0x1, P5 ;  /* 0x0000005931317211 */ /* 0x000fe400028f0eff */
[----:B------:R-:W-:Y:S02]  /*1c10*/  IADD3 R50, P5, PT, R52, R69, RZ ;  /* 0x0000004534327210 */ /* 0x000fe40007fbe0ff */
[C---:B------:R-:W-:Y:S02]  /*1c20*/  LOP3.LUT R47, R0.reuse, 0xc, RZ, 0xfc, !PT ;  /* 0x0000000c002f7812 */ /* 0x040fe400078efcff */
[----:B0-----:R-:W-:Y:S02]  /*1c30*/  LOP3.LUT R44, R0, 0x4, RZ, 0xfc, !PT ;  /* 0x00000004002c7812 */ /* 0x001fe400078efcff */
[----:B------:R-:W-:Y:S02]  /*1c40*/  LEA.HI.X.SX32 R51, R51, R89, 0x1, P3 ;  /* 0x0000005933337211 */ /* 0x000fe400018f0eff */
[----:B------:R-:W-:-:S02]  /*1c50*/  ISETP.LT.AND P3, PT, R44, R93, P0 ;  /* 0x0000005d2c00720c */ /* 0x000fc40000761270 */
[----:B------:R-:W-:Y:S02]  /*1c60*/  LEA.HI.X.SX32 R53, R52, R77, 0x1, P5 ;  /* 0x0000004d34357211 */ /* 0x000fe400028f0eff */
[----:B------:R-:W-:Y:S02]  /*1c70*/  ISETP.LT.AND P5, PT, R47, R93, P0 ;  /* 0x0000005d2f00720c */ /* 0x000fe400007a1270 */
[----:B------:R-:W-:Y:S01]  /*1c80*/  PRMT R108, RZ, 0x7610, R108 ;  /* 0x00007610ff6c7816 */ /* 0x000fe2000000006c */
[----:B------:R-:W-:Y:S01]  /*1c90*/  @P4 IMAD.MOV.U32 R56, RZ, RZ, R48 ;  /* 0x000000ffff384224 */ /* 0x000fe200078e0030 */
[----:B------:R-:W-:Y:S01]  /*1ca0*/  PRMT R107, RZ, 0x7610, R107 ;  /* 0x00007610ff6b7816 */ /* 0x000fe2000000006b */
[----:B------:R-:W-:Y:S01]  /*1cb0*/  @P4 IMAD.MOV.U32 R57, RZ, RZ, R51 ;  /* 0x000000ffff394224 */ /* 0x000fe200078e0033 */
[----:B------:R-:W-:Y:S02]  /*1cc0*/  SEL R61, R79, R58, !P2 ;  /* 0x0000003a4f3d7207 */ /* 0x000fe40005000000 */
[----:B------:R-:W2:Y:S01]  /*1cd0*/  @P6 LDG.E.U8 R108, desc[UR20][R28.64] ;  /* 0x000000141c6c6981 */ /* 0x000ea2000c1e1100 */
[C---:B------:R-:W-:Y:S01]  /*1ce0*/  IADD3 R52, P6, PT, R54.reuse, R69, RZ ;  /* 0x0000004536347210 */ /* 0x040fe20007fde0ff */
[----:B------:R-:W-:Y:S01]  /*1cf0*/  @P3 IMAD.MOV.U32 R58, RZ, RZ, R50 ;  /* 0x000000ffff3a3224 */ /* 0x000fe200078e0032 */
[----:B------:R-:W-:Y:S01]  /*1d00*/  PRMT R62, RZ, 0x7610, R62 ;  /* 0x00007610ff3e7816 */ /* 0x000fe2000000003e */
[----:B------:R0:W2:Y:S01]  /*1d10*/  @P4 LDG.E.U8 R107, desc[UR20][R56.64] ;  /* 0x00000014386b4981 */ /* 0x0000a2000c1e1100 */
[----:B------:R-:W-:Y:S01]  /*1d20*/  PRMT R109, RZ, 0x7610, R109 ;  /* 0x00007610ff6d7816 */ /* 0x000fe2000000006d */
[----:B------:R-:W-:Y:S01]  /*1d30*/  @P3 IMAD.MOV.U32 R59, RZ, RZ, R53 ;  /* 0x000000ffff3b3224 */ /* 0x000fe200078e0035 */
[----:B------:R-:W-:Y:S01]  /*1d40*/  PRMT R111, RZ, 0x7610, R111 ;  /* 0x00007610ff6f7816 */ /* 0x000fe2000000006f */
[----:B------:R-:W-:Y:S01]  /*1d50*/  IMAD R61, R61, UR4, RZ ;  /* 0x000000043d3d7c24 */ /* 0x000fe2000f8e02ff */
[----:B------:R-:W-:Y:S01]  /*1d60*/  LEA.HI.X.SX32 R55, R54, R77, 0x1, P6 ;  /* 0x0000004d36377211 */ /* 0x000fe200030f0eff */
[----:B------:R-:W-:Y:S01]  /*1d70*/  @P5 IMAD.MOV.U32 R54, RZ, RZ, R52 ;  /* 0x000000ffff365224 */ /* 0x000fe200078e0034 */
[----:B------:R-:W-:Y:S01]  /*1d80*/  SEL R65, R79, R60, !P2 ;  /* 0x0000003c4f417207 */ /* 0x000fe20005000000 */
[----:B------:R-:W2:Y:S01]  /*1d90*/  @P3 LDG.E.U8 R109, desc[UR20][R58.64] ;  /* 0x000000143a6d3981 */ /* 0x000ea2000c1e1100 */
[----:B0-----:R-:W-:-:S02]  /*1da0*/  @P4 IMAD.MOV.U32 R56, RZ, RZ, R46 ;  /* 0x000000ffff384224 */ /* 0x001fc400078e002e */
[----:B------:R-:W-:Y:S01]  /*1db0*/  @P4 IMAD.MOV.U32 R57, RZ, RZ, R49 ;  /* 0x000000ffff394224 */ /* 0x000fe200078e0031 */
[----:B------:R0:W3:Y:S01]  /*1dc0*/  @P5 LDG.E.U8 R111, desc[UR20][R54.64] ;  /* 0x00000014366f5981 */ /* 0x0000e2000c1e1100 */
[----:B------:R-:W-:-:S03]  /*1dd0*/  IMAD R65, R65, UR4, RZ ;  /* 0x0000000441417c24 */ /* 0x000fc6000f8e02ff */
[----:B------:R1:W4:Y:S01]  /*1de0*/  @P4 LDG.E.U8 R62, desc[UR20][R56.64] ;  /* 0x00000014383e4981 */ /* 0x000322000c1e1100 */
[----:B0-----:R-:W-:Y:S02]  /*1df0*/  LOP3.LUT R54, R0, 0x14, RZ, 0xfc, !PT ;  /* 0x0000001400367812 */ /* 0x001fe400078efcff */
[-C--:B-1----:R-:W-:Y:S02]  /*1e00*/  IADD3 R56, P3, PT, R61, R88.reuse, RZ ;  /* 0x000000583d387210 */ /* 0x082fe40007f7e0ff */
[----:B------:R-:W-:Y:S02]  /*1e10*/  IADD3 R58, P5, PT, R65, R88, RZ ;  /* 0x00000058413a7210 */ /* 0x000fe40007fbe0ff */
[----:B------:R-:W-:Y:S02]  /*1e20*/  LEA.HI.X.SX32 R59, R61, R89, 0x1, P3 ;  /* 0x000000593d3b7211 */ /* 0x000fe400018f0eff */
[----:B------:R-:W-:Y:S02]  /*1e30*/  ISETP.LT.AND P3, PT, R54, R93, P0 ;  /* 0x0000005d3600720c */ /* 0x000fe40000761270 */
[----:B------:R-:W-:-:S02]  /*1e40*/  LOP3.LUT R57, R0, 0x1c, RZ, 0xfc, !PT ;  /* 0x0000001c00397812 */ /* 0x000fc400078efcff */
[C---:B------:R-:W-:Y:S02]  /*1e50*/  IADD3 R60, P6, PT, R64.reuse, R69, RZ ;  /* 0x00000045403c7210 */ /* 0x040fe40007fde0ff */
[----:B------:R-:W-:Y:S02]  /*1e60*/  LEA.HI.X.SX32 R61, R65, R89, 0x1, P5 ;  /* 0x00000059413d7211 */ /* 0x000fe400028f0eff */
[----:B------:R-:W-:Y:S02]  /*1e70*/  ISETP.LT.AND P5, PT, R57, R93, P0 ;  /* 0x0000005d3900720c */ /* 0x000fe400007a1270 */
[----:B------:R-:W-:Y:S02]  /*1e80*/  LEA.HI.X.SX32 R65, R64, R77, 0x1, P6 ;  /* 0x0000004d40417211 */ /* 0x000fe400030f0eff */
[C---:B------:R-:W-:Y:S01]  /*1e90*/  IADD3 R64, P6, PT, R66.reuse, R69, RZ ;  /* 0x0000004542407210 */ /* 0x040fe20007fde0ff */
[----:B------:R-:W-:Y:S01]  /*1ea0*/  @P4 IMAD.MOV.U32 R70, RZ, RZ, R56 ;  /* 0x000000ffff464224 */ /* 0x000fe200078e0038 */
[----:B------:R-:W-:Y:S01]  /*1eb0*/  PRMT R92, RZ, 0x7610, R92 ;  /* 0x00007610ff5c7816 */ /* 0x000fe2000000005c */
[----:B------:R-:W-:Y:S01]  /*1ec0*/  @P4 IMAD.MOV.U32 R71, RZ, RZ, R59 ;  /* 0x000000ffff474224 */ /* 0x000fe200078e003b */
[----:B------:R-:W-:Y:S01]  /*1ed0*/  PRMT R113, RZ, 0x7610, R113 ;  /* 0x00007610ff717816 */ /* 0x000fe20000000071 */
[----:B------:R-:W-:Y:S01]  /*1ee0*/  @P3 IMAD.MOV.U32 R72, RZ, RZ, R60 ;  /* 0x000000ffff483224 */ /* 0x000fe200078e003c */
[----:B------:R-:W-:Y:S01]  /*1ef0*/  LEA.HI.X.SX32 R67, R66, R77, 0x1, P6 ;  /* 0x0000004d42437211 */ /* 0x000fe200030f0eff */
[----:B------:R-:W-:Y:S01]  /*1f00*/  @P3 IMAD.MOV.U32 R73, RZ, RZ, R65 ;  /* 0x000000ffff493224 */ /* 0x000fe200078e0041 */
[----:B------:R-:W-:Y:S01]  /*1f10*/  LEA.HI R66, R37, 0xe, RZ, 0x1a ;  /* 0x0000000e25427811 */ /* 0x000fe200078fd0ff */
[----:B------:R0:W5:Y:S01]  /*1f20*/  @P4 LDG.E.U8 R92, desc[UR20][R70.64] ;  /* 0x00000014465c4981 */ /* 0x000162000c1e1100 */
[----:B------:R-:W-:-:S02]  /*1f30*/  PRMT R94, RZ, 0x7610, R94 ;  /* 0x00007610ff5e7816 */ /* 0x000fc4000000005e */
[----:B------:R-:W-:Y:S01]  /*1f40*/  PRMT R115, RZ, 0x7610, R115 ;  /* 0x00007610ff737816 */ /* 0x000fe20000000073 */
[----:B------:R1:W5:Y:S01]  /*1f50*/  @P3 LDG.E.U8 R113, desc[UR20][R72.64] ;  /* 0x0000001448713981 */ /* 0x000362000c1e1100 */
[----:B------:R-:W-:Y:S01]  /*1f60*/  LEA.HI R68, R37, 0x1e, RZ, 0x1a ;  /* 0x0000001e25447811 */ /* 0x000fe200078fd0ff */
[----:B------:R-:W-:Y:S01]  /*1f70*/  IMAD R74, R66, UR14, RZ ;  /* 0x0000000e424a7c24 */ /* 0x000fe2000f8e02ff */
[----:B------:R-:W-:Y:S01]  /*1f80*/  LOP3.LUT R83, R80, 0x1c, RZ, 0xfc, !PT ;  /* 0x0000001c50537812 */ /* 0x000fe200078efcff */
[----:B0-----:R-:W-:Y:S02]  /*1f90*/  @P4 IMAD.MOV.U32 R70, RZ, RZ, R58 ;  /* 0x000000ffff464224 */ /* 0x001fe400078e003a */
[----:B------:R-:W-:Y:S02]  /*1fa0*/  @P4 IMAD.MOV.U32 R71, RZ, RZ, R61 ;  /* 0x000000ffff474224 */ /* 0x000fe400078e003d */
[----:B-1----:R-:W-:Y:S02]  /*1fb0*/  @P5 IMAD.MOV.U32 R72, RZ, RZ, R64 ;  /* 0x000000ffff485224 */ /* 0x002fe400078e0040 */
[----:B------:R-:W-:Y:S01]  /*1fc0*/  @P5 IMAD.MOV.U32 R73, RZ, RZ, R67 ;  /* 0x000000ffff495224 */ /* 0x000fe200078e0043 */
[----:B------:R0:W5:Y:S01]  /*1fd0*/  @P4 LDG.E.U8 R94, desc[UR20][R70.64] ;  /* 0x00000014465e4981 */ /* 0x000162000c1e1100 */
[C---:B------:R-:W-:Y:S01]  /*1fe0*/  IMAD R76, R68.reuse, UR14, RZ ;  /* 0x0000000e444c7c24 */ /* 0x040fe2000f8e02ff */
[----:B------:R-:W-:-:S02]  /*1ff0*/  ISETP.LT.AND P3, PT, R68, R93, P0 ;  /* 0x0000005d4400720c */ /* 0x000fc40000761270 */
[----:B------:R1:W5:Y:S01]  /*2000*/  @P5 LDG.E.U8 R115, desc[UR20][R72.64] ;  /* 0x0000001448735981 */ /* 0x000362000c1e1100 */
[----:B------:R-:W-:Y:S02]  /*2010*/  LOP3.LUT R85, R80, 0x24, RZ, 0xfc, !PT ;  /* 0x0000002450557812 */ /* 0x000fe400078efcff */
[----:B------:R-:W-:Y:S02]  /*2020*/  IABS R87, R83 ;  /* 0x0000005300577213 */ /* 0x000fe40000000000 */
[----:B0-----:R-:W-:Y:S02]  /*2030*/  IADD3 R70, P6, PT, R74, R69, RZ ;  /* 0x000000454a467210 */ /* 0x001fe40007fde0ff */
[----:B------:R-:W-:Y:S02]  /*2040*/  ISETP.LT.AND P5, PT, R66, R93, P0 ;  /* 0x0000005d4200720c */ /* 0x000fe400007a1270 */
[----:B------:R-:W-:Y:S01]  /*2050*/  LEA.HI.X.SX32 R71, R74, R77, 0x1, P6 ;  /* 0x0000004d4a477211 */ /* 0x000fe200030f0eff */
[----:B------:R-:W-:Y:S01]  /*2060*/  IMAD.HI.U32 R74, R81, R87, RZ ;  /* 0x00000057514a7227 */ /* 0x000fe200078e00ff */
[----:B-1----:R-:W-:-:S02]  /*2070*/  IADD3 R72, P6, PT, R76, R69, RZ ;  /* 0x000000454c487210 */ /* 0x002fc40007fde0ff */
[----:B------:R-:W-:Y:S02]  /*2080*/  IABS R91, R85 ;  /* 0x00000055005b7213 */ /* 0x000fe40000000000 */
[----:B------:R-:W-:Y:S01]  /*2090*/  PRMT R98, RZ, 0x7610, R98 ;  /* 0x00007610ff627816 */ /* 0x000fe20000000062 */
[----:B------:R-:W-:Y:S01]  /*20a0*/  IMAD.MOV R74, RZ, RZ, -R74 ;  /* 0x000000ffff4a7224 */ /* 0x000fe200078e0a4a */
[----:B------:R-:W-:Y:S01]  /*20b0*/  PRMT R96, RZ, 0x7610, R96 ;  /* 0x00007610ff607816 */ /* 0x000fe20000000060 */
[----:B------:R-:W-:Y:S01]  /*20c0*/  IMAD.HI.U32 R75, R81, R91, RZ ;  /* 0x0000005b514b7227 */ /* 0x000fe200078e00ff */
[----:B------:R-:W-:Y:S02]  /*20d0*/  LEA.HI.X.SX32 R73, R76, R77, 0x1, P6 ;  /* 0x0000004d4c497211 */ /* 0x000fe400030f0eff */
[----:B------:R-:W-:Y:S01]  /*20e0*/  LOP3.LUT R90, R80, 0x2c, RZ, 0xfc, !PT ;  /* 0x0000002c505a7812 */ /* 0x000fe200078efcff */
[----:B------:R-:W-:Y:S01]  /*20f0*/  IMAD.MOV R75, RZ, RZ, -R75 ;  /* 0x000000ffff4b7224 */ /* 0x000fe200078e0a4b */
[----:B------:R-:W5:Y:S01]  /*2100*/  @P5 LDG.E.U8 R96, desc[UR20][R70.64] ;  /* 0x0000001446605981 */ /* 0x000f62000c1e1100 */
[----:B------:R-:W-:Y:S01]  /*2110*/  IMAD R87, R84, R74, R87 ;  /* 0x0000004a54577224 */ /* 0x000fe200078e0257 */
[----:B------:R-:W-:-:S02]  /*2120*/  IADD3 R76, P5, PT, R78, R69, RZ ;  /* 0x000000454e4c7210 */ /* 0x000fc40007fbe0ff */
[----:B------:R-:W5:Y:S01]  /*2130*/  @P3 LDG.E.U8 R98, desc[UR20][R72.64] ;  /* 0x0000001448623981 */ /* 0x000f62000c1e1100 */
[----:B------:R-:W-:Y:S02]  /*2140*/  IADD3 R74, P3, PT, R82, R69, RZ ;  /* 0x00000045524a7210 */ /* 0x000fe40007f7e0ff */
[----:B------:R-:W-:Y:S01]  /*2150*/  IABS R125, R90 ;  /* 0x0000005a007d7213 */ /* 0x000fe20000000000 */
[----:B------:R-:W-:Y:S01]  /*2160*/  IMAD R91, R84, R75, R91 ;  /* 0x0000004b545b7224 */ /* 0x000fe200078e025b */
[-C--:B------:R-:W-:Y:S02]  /*2170*/  LEA.HI.X.SX32 R75, R82, R77.reuse, 0x1, P3 ;  /* 0x0000004d524b7211 */ /* 0x080fe400018f0eff */
[----:B------:R-:W-:Y:S01]  /*2180*/  LEA.HI.X.SX32 R77, R78, R77, 0x1, P5 ;  /* 0x0000004d4e4d7211 */ /* 0x000fe200028f0eff */
[----:B------:R-:W-:Y:S01]  /*2190*/  IMAD.HI.U32 R78, R81, R125, RZ ;  /* 0x0000007d514e7227 */ /* 0x000fe200078e00ff */
[C---:B------:R-:W-:Y:S02]  /*21a0*/  ISETP.GT.U32.AND P5, PT, R84.reuse, R87, PT ;  /* 0x000000575400720c */ /* 0x040fe40003fa4070 */
[----:B------:R-:W-:Y:S01]  /*21b0*/  ISETP.GT.U32.AND P3, PT, R84, R91, PT ;  /* 0x0000005b5400720c */ /* 0x000fe20003f64070 */
[----:B------:R-:W-:Y:S01]  /*21c0*/  IMAD.MOV R78, RZ, RZ, -R78 ;  /* 0x000000ffff4e7224 */ /* 0x000fe200078e0a4e */
[----:B------:R-:W-:-:S03]  /*21d0*/  LOP3.LUT R69, R0, 0x6, RZ, 0xfc, !PT ;  /* 0x0000000600457812 */ /* 0x000fc600078efcff */
[----:B------:R-:W-:Y:S01]  /*21e0*/  IMAD R125, R84, R78, R125 ;  /* 0x0000004e547d7224 */ /* 0x000fe200078e027d */
[----:B------:R-:W-:Y:S02]  /*21f0*/  ISETP.LT.AND P6, PT, R69, R93, P0 ;  /* 0x0000005d4500720c */ /* 0x000fe400007c1270 */
[----:B------:R-:W-:-:S03]  /*2200*/  LOP3.LUT R78, R0, 0x16, RZ, 0xfc, !PT ;  /* 0x00000016004e7812 */ /* 0x000fc600078efcff */
[--C-:B------:R-:W-:Y:S01]  /*2210*/  @!P5 IMAD.IADD R87, R87, 0x1, -R84.reuse ;  /* 0x000000015757d824 */ /* 0x100fe200078e0a54 */
[----:B------:R-:W-:Y:S01]  /*2220*/  ISETP.LT.AND P0, PT, R78, R93, P0 ;  /* 0x0000005d4e00720c */ /* 0x000fe20000701270 */
[----:B------:R-:W-:Y:S01]  /*2230*/  @!P3 IMAD.IADD R91, R91, 0x1, -R84 ;  /* 0x000000015b5bb824 */ /* 0x000fe200078e0a54 */
[----:B------:R-:W-:Y:S02]  /*2240*/  PRMT R100, RZ, 0x7610, R100 ;  /* 0x00007610ff647816 */ /* 0x000fe40000000064 */
[C---:B------:R-:W-:Y:S02]  /*2250*/  ISETP.GT.U32.AND P5, PT, R84.reuse, R87, PT ;  /* 0x000000575400720c */ /* 0x040fe40003fa4070 */
[----:B------:R-:W-:Y:S02]  /*2260*/  PRMT R102, RZ, 0x7610, R102 ;  /* 0x00007610ff667816 */ /* 0x000fe40000000066 */
[C---:B------:R-:W-:Y:S01]  /*2270*/  ISETP.GT.U32.AND P3, PT, R84.reuse, R91, PT ;  /* 0x0000005b5400720c */ /* 0x040fe20003f64070 */
[----:B------:R-:W5:Y:S01]  /*2280*/  @P6 LDG.E.U8 R100, desc[UR20][R74.64] ;  /* 0x000000144a646981 */ /* 0x000f62000c1e1100 */
[----:B------:R-:W-:-:S03]  /*2290*/  ISETP.GT.U32.AND P6, PT, R84, R125, PT ;  /* 0x0000007d5400720c */ /* 0x000fc60003fc4070 */
[----:B------:R-:W5:Y:S01]  /*22a0*/  @P0 LDG.E.U8 R102, desc[UR20][R76.64] ;  /* 0x000000144c660981 */ /* 0x000f62000c1e1100 */
[----:B------:R-:W-:Y:S02]  /*22b0*/  ISETP.GE.AND P0, PT, R83, RZ, PT ;  /* 0x000000ff5300720c */ /* 0x000fe40003f06270 */
[C---:B------:R-:W-:Y:S01]  /*22c0*/  LOP3.LUT R82, R80.reuse, 0x34, RZ, 0xfc, !PT ;  /* 0x0000003450527812 */ /* 0x040fe200078efcff */
[--C-:B------:R-:W-:Y:S01]  /*22d0*/  @!P5 IMAD.IADD R87, R87, 0x1, -R84.reuse ;  /* 0x000000015757d824 */ /* 0x100fe200078e0a54 */
[----:B------:R-:W-:Y:S02]  /*22e0*/  ISETP.GE.AND P5, PT, R85, RZ, PT ;  /* 0x000000ff5500720c */ /* 0x000fe40003fa6270 */
[----:B------:R-:W-:Y:S01]  /*22f0*/  LOP3.LUT R85, R80, 0x3c, RZ, 0xfc, !PT ;  /* 0x0000003c50557812 */ /* 0x000fe200078efcff */
[--C-:B------:R-:W-:Y:S01]  /*2300*/  @!P3 IMAD.IADD R91, R91, 0x1, -R84.reuse ;  /* 0x000000015b5bb824 */ /* 0x100fe200078e0a54 */
[----:B------:R-:W-:Y:S01]  /*2310*/  ISETP.GE.AND P3, PT, R90, RZ, PT ;  /* 0x000000ff5a00720c */ /* 0x000fe20003f66270 */
[----:B------:R-:W-:Y:S01]  /*2320*/  @!P6 IMAD.IADD R125, R125, 0x1, -R84 ;  /* 0x000000017d7de824 */ /* 0x000fe200078e0a54 */
[----:B------:R-:W-:Y:S01]  /*2330*/  IABS R90, R82 ;  /* 0x00000052005a7213 */ /* 0x000fe20000000000 */
[----:B------:R-:W-:Y:S01]  /*2340*/  IMAD.MOV.U32 R80, RZ, RZ, R87 ;  /* 0x000000ffff507224 */ /* 0x000fe200078e0057 */
[----:B------:R-:W-:-:S03]  /*2350*/  IABS R104, R85 ;  /* 0x0000005500687213 */ /* 0x000fc60000000000 */
[----:B------:R-:W-:Y:S01]  /*2360*/  @!P0 IMAD.MOV R80, RZ, RZ, -R80 ;  /* 0x000000ffff508224 */ /* 0x000fe200078e0a50 */
[----:B------:R-:W-:Y:S01]  /*2370*/  ISETP.GT.U32.AND P0, PT, R84, R125, PT ;  /* 0x0000007d5400720c */ /* 0x000fe20003f04070 */
[----:B------:R-:W-:-:S04]  /*2380*/  IMAD.HI.U32 R83, R81, R90, RZ ;  /* 0x0000005a51537227 */ /* 0x000fc800078e00ff */
[----:B------:R-:W-:-:S04]  /*2390*/  IMAD.HI.U32 R81, R81, R104, RZ ;  /* 0x0000006851517227 */ /* 0x000fc800078e00ff */
[----:B------:R-:W-:Y:S02]  /*23a0*/  IMAD.MOV R83, RZ, RZ, -R83 ;  /* 0x000000ffff537224 */ /* 0x000fe400078e0a53 */
[----:B------:R-:W-:Y:S02]  /*23b0*/  IMAD.MOV R81, RZ, RZ, -R81 ;  /* 0x000000ffff517224 */ /* 0x000fe400078e0a51 */
[C---:B------:R-:W-:Y:S02]  /*23c0*/  IMAD R87, R84.reuse, R83, R90 ;  /* 0x0000005354577224 */ /* 0x040fe400078e025a */
[----:B------:R-:W-:Y:S02]  /*23d0*/  IMAD R90, R84, R81, R104 ;  /* 0x00000051545a7224 */ /* 0x000fe400078e0268 */
[----:B------:R-:W-:-:S03]  /*23e0*/  @!P0 IMAD.IADD R125, R125, 0x1, -R84 ;  /* 0x000000017d7d8824 */ /* 0x000fc600078e0a54 */
[C---:B------:R-:W-:Y:S01]  /*23f0*/  ISETP.GT.U32.AND P0, PT, R84.reuse, R90, PT ;  /* 0x0000005a5400720c */ /* 0x040fe20003f04070 */
[----:B------:R-:W-:Y:S01]  /*2400*/  @!P5 IMAD.MOV R91, RZ, RZ, -R91 ;  /* 0x000000ffff5bd224 */ /* 0x000fe200078e0a5b */
[----:B------:R-:W-:Y:S01]  /*2410*/  ISETP.GT.U32.AND P5, PT, R84, R87, PT ;  /* 0x000000575400720c */ /* 0x000fe20003fa4070 */
[----:B------:R-:W-:-:S10]  /*2420*/  @!P3 IMAD.MOV R125, RZ, RZ, -R125 ;  /* 0x000000ffff7db224 */ /* 0x000fd400078e0a7d */
[--C-:B------:R-:W-:Y:S02]  /*2430*/  @!P0 IMAD.IADD R90, R90, 0x1, -R84.reuse ;  /* 0x000000015a5a8824 */ /* 0x100fe400078e0a54 */
[----:B------:R-:W-:-:S03]  /*2440*/  @!P5 IMAD.IADD R87, R87, 0x1, -R84 ;  /* 0x000000015757d824 */ /* 0x000fc600078e0a54 */
[C---:B------:R-:W-:Y:S02]  /*2450*/  ISETP.GT.U32.AND P5, PT, R84.reuse, R90, PT ;  /* 0x0000005a5400720c */ /* 0x040fe40003fa4070 */
[----:B------:R-:W-:Y:S02]  /*2460*/  ISETP.GT.U32.AND P3, PT, R84, R87, PT ;  /* 0x000000575400720c */ /* 0x000fe40003f64070 */
[----:B------:R-:W-:-:S09]  /*2470*/  ISETP.GE.AND P0, PT, R82, RZ, PT ;  /* 0x000000ff5200720c */ /* 0x000fd20003f06270 */
[--C-:B------:R-:W-:Y:S01]  /*2480*/  @!P5 IMAD.IADD R90, R90, 0x1, -R84.reuse ;  /* 0x000000015a5ad824 */ /* 0x100fe200078e0a54 */
[----:B------:R-:W-:Y:S01]  /*2490*/  ISETP.GE.AND P5, PT, R85, RZ, PT ;  /* 0x000000ff5500720c */ /* 0x000fe20003fa6270 */
[----:B------:R-:W-:-:S04]  /*24a0*/  @!P3 IMAD.IADD R87, R87, 0x1, -R84 ;  /* 0x000000015757b824 */ /* 0x000fc800078e0a54 */
[----:B------:R-:W-:Y:S01]  /*24b0*/  @!P0 IMAD.MOV R87, RZ, RZ, -R87 ;  /* 0x000000ffff578224 */ /* 0x000fe200078e0a57 */
[----:B------:R-:W-:-:S04]  /*24c0*/  SEL R80, R79, R80, !P2 ;  /* 0x000000504f507207 */ /* 0x000fc80005000000 */
[----:B------:R-:W-:-:S03]  /*24d0*/  SEL R87, R79, R87, !P2 ;  /* 0x000000574f577207 */ /* 0x000fc60005000000 */
[----:B------:R-:W-:Y:S01]  /*24e0*/  @!P5 IMAD.MOV R90, RZ, RZ, -R90 ;  /* 0x000000ffff5ad224 */ /* 0x000fe200078e0a5a */
[C---:B------:R-:W-:Y:S01]  /*24f0*/  SEL R83, R79.reuse, R91, !P2 ;  /* 0x0000005b4f537207 */ /* 0x040fe20005000000 */
[----:B------:R-:W-:Y:S01]  /*2500*/  IMAD R81, R80, UR4, RZ ;  /* 0x0000000450517c24 */ /* 0x000fe2000f8e02ff */
[----:B------:R-:W-:Y:S01]  /*2510*/  SEL R91, R79, R125, !P2 ;  /* 0x0000007d4f5b7207 */ /* 0x000fe20005000000 */
[----:B------:R-:W-:Y:S01]  /*2520*/  IMAD R87, R87, UR4, RZ ;  /* 0x0000000457577c24 */ /* 0x000fe2000f8e02ff */
[----:B------:R-:W-:Y:S01]  /*2530*/  SEL R79, R79, R90, !P2 ;  /* 0x0000005a4f4f7207 */ /* 0x000fe20005000000 */
[----:B------:R-:W-:Y:S01]  /*2540*/  IMAD R83, R83, UR4, RZ ;  /* 0x0000000453537c24 */ /* 0x000fe2000f8e02ff */
[-C--:B------:R-:W-:Y:S01]  /*2550*/  IADD3 R80, P6, PT, R81, R88.reuse, RZ ;  /* 0x0000005851507210 */ /* 0x080fe20007fde0ff */
[----:B------:R-:W-:Y:S01]  /*2560*/  IMAD R91, R91, UR4, RZ ;  /* 0x000000045b5b7c24 */ /* 0x000fe2000f8e02ff */
[----:B------:R-:W-:Y:S01]  /*2570*/  ISETP.NE.U32.AND P0, PT, R86, RZ, PT ;  /* 0x000000ff5600720c */ /* 0x000fe20003f05070 */
[----:B------:R-:W-:Y:S01]  /*2580*/  IMAD R79, R79, UR4, RZ ;  /* 0x000000044f4f7c24 */ /* 0x000fe2000f8e02ff */
[----:B------:R-:W-:-:S02]  /*2590*/  IADD3 R86, P2, PT, R87, R88, RZ ;  /* 0x0000005857567210 */ /* 0x000fc40007f5e0ff */
[-C--:B------:R-:W-:Y:S02]  /*25a0*/  LEA.HI.X.SX32 R81, R81, R89.reuse, 0x1, P6 ;  /* 0x0000005951517211 */ /* 0x080fe400030f0eff */
[-C--:B------:R-:W-:Y:S02]  /*25b0*/  IADD3 R82, P6, PT, R83, R88.reuse, RZ ;  /* 0x0000005853527210 */ /* 0x080fe40007fde0ff */
[-C--:B------:R-:W-:Y:S02]  /*25c0*/  IADD3 R84, P3, PT, R91, R88.reuse, RZ ;  /* 0x000000585b547210 */ /* 0x080fe40007f7e0ff */
[----:B------:R-:W-:Y:S02]  /*25d0*/  LEA.HI.X.SX32 R87, R87, R89, 0x1, P2 ;  /* 0x0000005957577211 */ /* 0x000fe400010f0eff */
[----:B------:R-:W-:Y:S02]  /*25e0*/  IADD3 R88, P2, PT, R79, R88, RZ ;  /* 0x000000584f587210 */ /* 0x000fe40007f5e0ff */
[----:B------:R-:W-:-:S02]  /*25f0*/  PRMT R63, RZ, 0x7610, R63 ;  /* 0x00007610ff3f7816 */ /* 0x000fc4000000003f */
[----:B------:R-:W-:Y:S02]  /*2600*/  PRMT R95, RZ, 0x7610, R95 ;  /* 0x00007610ff5f7816 */ /* 0x000fe4000000005f */
[----:B------:R-:W-:Y:S02]  /*2610*/  PRMT R97, RZ, 0x7610, R97 ;  /* 0x00007610ff617816 */ /* 0x000fe40000000061 */
[----:B------:R-:W-:Y:S01]  /*2620*/  PRMT R99, RZ, 0x7610, R99 ;  /* 0x00007610ff637816 */ /* 0x000fe20000000063 */
[----:B------:R-:W5:Y:S01]  /*2630*/  @P4 LDG.E.U8 R63, desc[UR20][R26.64] ;  /* 0x000000141a3f4981 */ /* 0x000f62000c1e1100 */
[----:B------:R-:W-:Y:S02]  /*2640*/  PRMT R101, RZ, 0x7610, R101 ;  /* 0x00007610ff657816 */ /* 0x000fe40000000065 */
[----:B------:R-:W-:Y:S01]  /*2650*/  PRMT R103, RZ, 0x7610, R103 ;  /* 0x00007610ff677816 */ /* 0x000fe20000000067 */
[----:B------:R-:W5:Y:S01]  /*2660*/  @P4 LDG.E.U8 R95, desc[UR20][R30.64] ;  /* 0x000000141e5f4981 */ /* 0x000f62000c1e1100 */
[----:B------:R-:W-:-:S02]  /*2670*/  PRMT R104, RZ, 0x7610, R104 ;  /* 0x00007610ff687816 */ /* 0x000fc40000000068 */
[-C--:B------:R-:W-:Y:S01]  /*2680*/  LEA.HI.X.SX32 R83, R83, R89.reuse, 0x1, P6 ;  /* 0x0000005953537211 */ /* 0x080fe200030f0eff */
[----:B------:R-:W5:Y:S01]  /*2690*/  @P4 LDG.E.U8 R97, desc[UR20][R32.64] ;  /* 0x0000001420614981 */ /* 0x000f62000c1e1100 */
[----:B------:R-:W-:Y:S02]  /*26a0*/  PRMT R106, RZ, 0x7610, R106 ;  /* 0x00007610ff6a7816 */ /* 0x000fe4000000006a */
[----:B------:R-:W-:Y:S01]  /*26b0*/  LEA.HI.X.SX32 R85, R91, R89, 0x1, P3 ;  /* 0x000000595b557211 */ /* 0x000fe200018f0eff */
[----:B------:R-:W5:Y:S01]  /*26c0*/  @P4 LDG.E.U8 R99, desc[UR20][R34.64] ;  /* 0x0000001422634981 */ /* 0x000f62000c1e1100 */
[----:B------:R-:W-:Y:S02]  /*26d0*/  PRMT R116, RZ, 0x7610, R116 ;  /* 0x00007610ff747816 */ /* 0x000fe40000000074 */
[----:B------:R-:W-:Y:S01]  /*26e0*/  PRMT R118, RZ, 0x7610, R118 ;  /* 0x00007610ff767816 */ /* 0x000fe20000000076 */
[----:B------:R-:W5:Y:S01]  /*26f0*/  @P4 LDG.E.U8 R101, desc[UR20][R38.64] ;  /* 0x0000001426654981 */ /* 0x000f62000c1e1100 */
[----:B------:R-:W-:-:S02]  /*2700*/  PRMT R120, RZ, 0x7610, R120 ;  /* 0x00007610ff787816 */ /* 0x000fc40000000078 */
[----:B------:R-:W-:Y:S01]  /*2710*/  LEA.HI.X.SX32 R89, R79, R89, 0x1, P2 ;  /* 0x000000594f597211 */ /* 0x000fe200010f0eff */
[----:B------:R-:W5:Y:S04]  /*2720*/  @P4 LDG.E.U8 R103, desc[UR20][R40.64] ;  /* 0x0000001428674981 */ /* 0x000f68000c1e1100 */
[----:B------:R-:W5:Y:S04]  /*2730*/  @P4 LDG.E.U8 R104, desc[UR20][R80.64] ;  /* 0x0000001450684981 */ /* 0x000f68000c1e1100 */
[----:B------:R-:W5:Y:S04]  /*2740*/  @P4 LDG.E.U8 R106, desc[UR20][R82.64] ;  /* 0x00000014526a4981 */ /* 0x000f68000c1e1100 */
[----:B------:R-:W5:Y:S04]  /*2750*/  @P4 LDG.E.U8 R116, desc[UR20][R84.64] ;  /* 0x0000001454744981 */ /* 0x000f68000c1e1100 */
[----:B------:R-:W5:Y:S04]  /*2760*/  @P4 LDG.E.U8 R118, desc[UR20][R86.64] ;  /* 0x0000001456764981 */ /* 0x000f68000c1e1100 */
[----:B------:R-:W5:Y:S01]  /*2770*/  @P4 LDG.E.U8 R120, desc[UR20][R88.64] ;  /* 0x0000001458784981 */ /* 0x000f62000c1e1100 */
[----:B------:R-:W-:-:S04]  /*2780*/  @!UP1 UIADD3 UR4, UPT, UPT, -UR6, 0x100000, URZ ;  /* 0x0010000006049890 */ /* 0x000fc8000fffe1ff */
[----:B------:R-:W-:Y:S02]  /*2790*/  @!UP1 USHF.L.U32 UR5, UR4, 0xb, URZ ;  /* 0x0000000b04059899 */ /* 0x000fe400080006ff */
[----:B------:R-:W-:Y:S01]  /*27a0*/  @!UP1 USHF.L.U32 UR4, UR4, 0x1, URZ ;  /* 0x0000000104049899 */ /* 0x000fe200080006ff */
[----:B------:R-:W-:Y:S01]  /*27b0*/  VOTEU.ALL UP1, P1 ;  /* 0x0000000000ff7886 */ /* 0x000fe20000820000 */
[C---:B------:R-:W-:Y:S02]  /*27c0*/  LOP3.LUT R79, R2.reuse, 0x10, RZ, 0x3c, !PT ;  /* 0x00000010024f7812 */ /* 0x040fe400078e3cff */
[C---:B------:R-:W-:Y:S02]  /*27d0*/  LOP3.LUT R90, R2.reuse, 0x20, RZ, 0x3c, !PT ;  /* 0x00000020025a7812 */ /* 0x040fe400078e3cff */
[----:B------:R-:W-:-:S06]  /*27e0*/  LOP3.LUT R91, R2, 0x30, RZ, 0x3c, !PT ;  /* 0x00000030025b7812 */ /* 0x000fcc00078e3cff */
[----:B------:R0:W1:Y:S01]  /*27f0*/  @!UP1 SYNCS.EXCH.64 URZ, [UR18+0x2008], UR4 ;  /* 0x0020080412ff95b2 */ /* 0x0000620008000100 */
[----:B--2---:R0:W-:Y:S04]  /*2800*/  STS.U8 [R2+UR18], R119 ;  /* 0x0000007702007988 */ /* 0x0041e80008000012 */
[----:B---3--:R0:W-:Y:S04]  /*2810*/  STS.U8 [R2+UR18+0x200], R117 ;  /* 0x0002007502007988 */ /* 0x0081e80008000012 */
[----:B----4-:R0:W-:Y:S04]  /*2820*/  STS.U8 [R2+UR18+0x400], R123 ;  /* 0x0004007b02007988 */ /* 0x0101e80008000012 */
[----:B-----5:R0:W-:Y:S04]  /*2830*/  STS.U8 [R2+UR18+0x600], R121 ;  /* 0x0006007902007988 */ /* 0x0201e80008000012 */
[----:B------:R0:W-:Y:S04]  /*2840*/  STS.U8 [R79+UR18+0x80], R110 ;  /* 0x0000806e4f007988 */ /* 0x0001e80008000012 */
[----:B------:R0:W-:Y:S04]  /*2850*/  STS.U8 [R79+UR18+0x280], R112 ;  /* 0x000280704f007988 */ /* 0x0001e80008000012 */
[----:B------:R0:W-:Y:S04]  /*2860*/  STS.U8 [R79+UR18+0x480], R114 ;  /* 0x000480724f007988 */ /* 0x0001e80008000012 */
[----:B------:R0:W-:Y:S04]  /*2870*/  STS.U8 [R79+UR18+0x680], R108 ;  /* 0x0006806c4f007988 */ /* 0x0001e80008000012 */
[----:B------:R0:W-:Y:S04]  /*2880*/  STS.U8 [R90+UR18+0x100], R109 ;  /* 0x0001006d5a007988 */ /* 0x0001e80008000012 */
[----:B------:R0:W-:Y:S01]  /*2890*/  STS.U8 [R90+UR18+0x300], R111 ;  /* 0x0003006f5a007988 */ /* 0x0001e20008000012 */
[----:B------:R-:W-:-:S03]  /*28a0*/  ISETP.LT.OR P2, PT, R4, 0x20, P0 ;  /* 0x000000200400780c */ /* 0x000fc60000741670 */
[----:B------:R0:W-:Y:S04]  /*28b0*/  STS.U8 [R90+UR18+0x500], R113 ;  /* 0x000500715a007988 */ /* 0x0001e80008000012 */
[----:B------:R0:W-:Y:S04]  /*28c0*/  STS.U8 [R90+UR18+0x700], R115 ;  /* 0x000700735a007988 */ /* 0x0001e80008000012 */
[----:B------:R0:W-:Y:S04]  /*28d0*/  STS.U8 [R91+UR18+0x380], R96 ;  /* 0x000380605b007988 */ /* 0x0001e80008000012 */
[----:B------:R0:W-:Y:S01]  /*28e0*/  STS.U8 [R91+UR18+0x780], R98 ;  /* 0x000780625b007988 */ /* 0x0001e20008000012 */
[----:B------:R-:W-:-:S03]  /*28f0*/  ISETP.GE.AND P3, PT, R4, 0x40, PT ;  /* 0x000000400400780c */ /* 0x000fc60003f66270 */
[----:B------:R0:W-:Y:S04]  /*2900*/  STS.U8 [R91+UR18+0x180], R100 ;  /* 0x000180645b007988 */ /* 0x0001e80008000012 */
        /* <DEDUP_REMOVED lines=16> */
[----:B------:R0:W-:Y:S01]  /*2a10*/  STS.U8 [R79+UR18+0xf80], R120 ;  /* 0x000f80784f007988 */ /* 0x0001e20008000012 */
[----:B-1----:R1:W-:Y:S06]  /*2a20*/  MEMBAR.ALL.CTA ;  /* 0x0000000000007992 */ /* 0x0023ec0000008000 */
[----:B-1----:R-:W1:Y:S02]  /*2a30*/  FENCE.VIEW.ASYNC.S ;  /* 0x00000000000073c6 */ /* 0x002e640000000000 */
[----:B-1----:R-:W-:Y:S06]  /*2a40*/  BAR.SYNC.DEFER_BLOCKING 0x0 ;  /* 0x0000000000007b1d */ /* 0x002fec0000010000 */
[----:B------:R-:W-:Y:S05]  /*2a50*/  @P2 BRA `(.L_x_6) ;  /* 0x00000000003c2947 */ /* 0x000fea0003800000 */
[----:B0-----:R-:W-:Y:S02]  /*2a60*/  UIADD3 UR4, UPT, UPT, UR18, 0x800, URZ ;  /* 0x0000080012047890 */ /* 0x001fe4000fffe0ff */
[----:B------:R-:W-:Y:S02]  /*2a70*/  USHF.R.U32.HI UR6, URZ, 0x4, UR18 ;  /* 0x00000004ff067899 */ /* 0x000fe40008011612 */
[----:B------:R-:W-:Y:S02]  /*2a80*/  USHF.R.U32.HI UR4, URZ, 0x4, UR4 ;  /* 0x00000004ff047899 */ /* 0x000fe40008011604 */
[----:B------:R-:W-:Y:S02]  /*2a90*/  USGXT.U32 UR6, UR6, 0xe ;  /* 0x0000000e0606789a */ /* 0x000fe40008000000 */
[----:B------:R-:W-:Y:S01]  /*2aa0*/  USGXT.U32 UR8, UR4, 0xe ;  /* 0x0000000e0408789a */ /* 0x000fe20008000000 */
[----:B------:R-:W-:Y:S02]  /*2ab0*/  UMOV UR5, URZ ;  /* 0x000000ff00057c82 */ /* 0x000fe40008000000 */
[----:B------:R-:W-:Y:S01]  /*2ac0*/  UMOV UR4, UR10 ;  /* 0x0000000a00047c82 */ /* 0x000fe20008000000 */
[----:B------:R-:W-:Y:S01]  /*2ad0*/  UMOV UR16, 0x0 ;  /* 0x0000000000107882 */ /* 0x000fe20000000000 */
[----:B------:R-:W-:Y:S01]  /*2ae0*/  UMOV UR17, 0x4108490 ;  /* 0x0410849000117882 */ /* 0x000fe20000000000 */
[----:B------:R-:W-:Y:S01]  /*2af0*/  UMOV UR7, 0x80004020 ;  /* 0x8000402000077882 */ /* 0x000fe20000000000 */
[----:B------:R-:W-:Y:S01]  /*2b00*/  UMOV UR9, 0xc0004010 ;  /* 0xc000401000097882 */ /* 0x000fe20000000000 */
[----:B------:R-:W-:Y:S01]  /*2b10*/  UMOV UR4, UR4 ;  /* 0x0000000400047c82 */ /* 0x000fe20008000000 */
[----:B------:R1:W-:Y:S01]  /*2b20*/  UTCQMMA gdesc[UR6], gdesc[UR8], tmem[UR19], tmem[UR16], idesc[UR17], !UPT ;  /* 0x00ff1008060075ea */ /* 0x0003e2000f800313 */
[----:B------:R1:W-:Y:S01]  /*2b30*/  UTCBAR [UR4], URZ ;  /* 0x000000ff040073e9 */ /* 0x0003e200080000ff */
[----:B------:R-:W-:-:S02]  /*2b40*/  NOP ;  /* 0x0000000000007918 */ /* 0x000fc40000000000 */
.L_x_6:
[----:B01----:R-:W-:Y:S01]  /*2b50*/  UMOV UR4, URZ ;  /* 0x000000ff00047c82 */ /* 0x003fe20008000000 */
[----:B------:R-:W-:Y:S05]  /*2b60*/  @!P3 BRA `(.L_x_7) ;  /* 0x000000100004b947 */ /* 0x000fea0003800000 */
[----:B------:R-:W-:Y:S01]  /*2b70*/  SHF.R.S32.HI R63, RZ, 0x1f, R4 ;  /* 0x0000001fff3f7819 */ /* 0x000fe20000011404 */
[----:B------:R-:W-:Y:S01]  /*2b80*/  UIADD3 UR5, UPT, UPT, UR18, 0x1800, URZ ;  /* 0x0000180012057890 */ /* 0x000fe2000fffe0ff */
[----:B------:R-:W-:Y:S01]  /*2b90*/  VIADD R93, R93, 0xffffffe0 ;  /* 0xffffffe05d5d7836 */ /* 0x000fe20000000000 */
[----:B------:R-:W-:Y:S01]  /*2ba0*/  UIADD3 UR4, UPT, UPT, UR18, 0x1000, URZ ;  /* 0x0000100012047890 */ /* 0x000fe2000fffe0ff */
[----:B------:R-:W-:Y:S01]  /*2bb0*/  LEA.HI R63, R63, R4, RZ, 0x5 ;  /* 0x000000043f3f7211 */ /* 0x000fe200078f28ff */
[----:B------:R-:W-:Y:S01]  /*2bc0*/  USHF.R.U32.HI UR5, URZ, 0x4, UR5 ;  /* 0x00000004ff057899 */ /* 0x000fe20008011605 */
[----:B------:R-:W-:Y:S01]  /*2bd0*/  IMAD.MOV.U32 R62, RZ, RZ, RZ ;  /* 0x000000ffff3e7224 */ /* 0x000fe200078e00ff */
[----:B------:R-:W-:Y:S01]  /*2be0*/  USHF.L.U32 UR14, UR14, 0x5, URZ ;  /* 0x000000050e0e7899 */ /* 0x000fe200080006ff */
[----:B------:R-:W-:Y:S01]  /*2bf0*/  SHF.R.S32.HI R63, RZ, 0x5, R63 ;  /* 0x00000005ff3f7819 */ /* 0x000fe2000001143f */
[----:B------:R-:W-:Y:S02]  /*2c00*/  USHF.L.U32 UR15, UR15, 0x5, URZ ;  /* 0x000000050f0f7899 */ /* 0x000fe400080006ff */
[----:B------:R-:W-:Y:S01]  /*2c10*/  USHF.R.U32.HI UR4, URZ, 0x4, UR4 ;  /* 0x00000004ff047899 */ /* 0x000fe20008011604 */
[----:B------:R-:W-:Y:S01]  /*2c20*/  VIMNMX R63, PT, PT, R63, 0x2, !PT ;  /* 0x000000023f3f7848 */ /* 0x000fe20007fe0100 */
[----:B------:R-:W-:-:S02]  /*2c30*/  USGXT.U32 UR16, UR5, 0xe ;  /* 0x0000000e0510789a */ /* 0x000fc40008000000 */
[----:B------:R-:W-:Y:S02]  /*2c40*/  USHF.R.S32.HI UR23, URZ, 0x1f, UR14 ;  /* 0x0000001fff177899 */ /* 0x000fe4000801140e */
[----:B------:R-:W-:Y:S01]  /*2c50*/  VIADD R92, R63, 0xffffffff ;  /* 0xffffffff3f5c7836 */ /* 0x000fe20000000000 */
[----:B------:R-:W-:Y:S02]  /*2c60*/  USHF.R.S32.HI UR24, URZ, 0x1f, UR15 ;  /* 0x0000001fff187899 */ /* 0x000fe4000801140f */
[----:B------:R-:W-:Y:S01]  /*2c70*/  USGXT.U32 UR8, UR4, 0xe ;  /* 0x0000000e0408789a */ /* 0x000fe20008000000 */
[----:B------:R-:W-:Y:S01]  /*2c80*/  UMOV UR13, UR10 ;  /* 0x0000000a000d7c82 */ /* 0x000fe20008000000 */
[----:B------:R-:W-:Y:S01]  /*2c90*/  UMOV UR17, 0x1 ;  /* 0x0000000100117882 */ /* 0x000fe20000000000 */
[----:B------:R-:W-:-:S09]  /*2ca0*/  UMOV UR5, URZ ;  /* 0x000000ff00057c82 */ /* 0x000fd20008000000 */
.L_x_10:
[----:B------:R-:W-:Y:S01]  /*2cb0*/  IADD3 R84, P3, PT, R84, UR15, RZ ;  /* 0x0000000f54547c10 */ /* 0x000fe2000ff7e0ff */
[----:B------:R-:W-:Y:S01]  /*2cc0*/  IMAD.U32 R62, R62, -0x80000000, RZ ;  /* 0x800000003e3e7824 */ /* 0x000fe200078e00ff */
[----:B------:R-:W-:Y:S02]  /*2cd0*/  IADD3 R86, P2, PT, R86, UR15, RZ ;  /* 0x0000000f56567c10 */ /* 0x000fe4000ff5e0ff */
[----:B------:R-:W-:Y:S02]  /*2ce0*/  IADD3.X R85, PT, PT, R85, UR24, RZ, P3, !PT ;  /* 0x0000001855557c10 */ /* 0x000fe40009ffe4ff */
[----:B------:R-:W-:Y:S02]  /*2cf0*/  IADD3 R34, P3, PT, R34, UR15, RZ ;  /* 0x0000000f22227c10 */ /* 0x000fe4000ff7e0ff */
[----:B------:R-:W-:Y:S02]  /*2d00*/  IADD3.X R87, PT, PT, R87, UR24, RZ, P2, !PT ;  /* 0x0000001857577c10 */ /* 0x000fe400097fe4ff */
[----:B------:R-:W-:-:S02]  /*2d10*/  IADD3.X R35, PT, PT, R35, UR24, RZ, P3, !PT ;  /* 0x0000001823237c10 */ /* 0x000fc40009ffe4ff */
[----:B------:R-:W-:Y:S02]  /*2d20*/  IADD3 R46, P3, PT, R46, UR15, RZ ;  /* 0x0000000f2e2e7c10 */ /* 0x000fe4000ff7e0ff */
[----:B------:R-:W-:Y:S02]  /*2d30*/  IADD3 R88, P6, PT, R88, UR15, RZ ;  /* 0x0000000f58587c10 */ /* 0x000fe4000ffde0ff */
[----:B------:R-:W-:Y:S02]  /*2d40*/  IADD3.X R49, PT, PT, R49, UR24, RZ, P3, !PT ;  /* 0x0000001831317c10 */ /* 0x000fe40009ffe4ff */
[----:B------:R-:W-:Y:S02]  /*2d50*/  IADD3 R48, P5, PT, R48, UR15, RZ ;  /* 0x0000000f30307c10 */ /* 0x000fe4000ffbe0ff */
[----:B------:R-:W-:Y:S02]  /*2d60*/  IADD3 R42, P4, PT, R42, UR15, RZ ;  /* 0x0000000f2a2a7c10 */ /* 0x000fe4000ff9e0ff */
[----:B------:R-:W-:-:S02]  /*2d70*/  IADD3 R38, P2, PT, R38, UR15, RZ ;  /* 0x0000000f26267c10 */ /* 0x000fc4000ff5e0ff */
[----:B0-----:R-:W0:Y:S01]  /*2d80*/  SYNCS.PHASECHK.TRANS64.TRYWAIT P3, [UR13], R62 ;  /* 0x0000003eff0075a7 */ /* 0x001e22000806110d */
[----:B------:R-:W-:Y:S02]  /*2d90*/  IADD3.X R89, PT, PT, R89, UR24, RZ, P6, !PT ;  /* 0x0000001859597c10 */ /* 0x000fe4000b7fe4ff */
[----:B------:R-:W-:Y:S02]  /*2da0*/  IADD3.X R51, PT, PT, R51, UR24, RZ, P5, !PT ;  /* 0x0000001833337c10 */ /* 0x000fe4000affe4ff */
[----:B------:R-:W-:Y:S02]  /*2db0*/  IADD3.X R45, PT, PT, R45, UR24, RZ, P4, !PT ;  /* 0x000000182d2d7c10 */ /* 0x000fe4000a7fe4ff */
[----:B------:R-:W-:Y:S02]  /*2dc0*/  IADD3.X R39, PT, PT, R39, UR24, RZ, P2, !PT ;  /* 0x0000001827277c10 */ /* 0x000fe400097fe4ff */
[----:B------:R-:W-:Y:S02]  /*2dd0*/  IADD3 R40, P6, PT, R40, UR15, RZ ;  /* 0x0000000f28287c10 */ /* 0x000fe4000ffde0ff */
[----:B------:R-:W-:-:S02]  /*2de0*/  IADD3 R82, P5, PT, R82, UR15, RZ ;  /* 0x0000000f52527c10 */ /* 0x000fc4000ffbe0ff */
[----:B------:R-:W-:Y:S02]  /*2df0*/  IADD3 R80, P4, PT, R80, UR15, RZ ;  /* 0x0000000f50507c10 */ /* 0x000fe4000ff9e0ff */
[----:B------:R-:W-:Y:S02]  /*2e00*/  IADD3 R56, P2, PT, R56, UR15, RZ ;  /* 0x0000000f38387c10 */ /* 0x000fe4000ff5e0ff */
[----:B------:R-:W-:Y:S02]  /*2e10*/  IADD3.X R41, PT, PT, R41, UR24, RZ, P6, !PT ;  /* 0x0000001829297c10 */ /* 0x000fe4000b7fe4ff */
[----:B------:R-:W-:Y:S02]  /*2e20*/  IADD3.X R83, PT, PT, R83, UR24, RZ, P5, !PT ;  /* 0x0000001853537c10 */ /* 0x000fe4000affe4ff */
[----:B------:R-:W-:Y:S02]  /*2e30*/  IADD3.X R81, PT, PT, R81, UR24, RZ, P4, !PT ;  /* 0x0000001851517c10 */ /* 0x000fe4000a7fe4ff */
[----:B------:R-:W-:-:S02]  /*2e40*/  IADD3.X R59, PT, PT, R59, UR24, RZ, P2, !PT ;  /* 0x000000183b3b7c10 */ /* 0x000fc400097fe4ff */
[----:B------:R-:W-:Y:S02]  /*2e50*/  IADD3 R58, P6, PT, R58, UR15, RZ ;  /* 0x0000000f3a3a7c10 */ /* 0x000fe4000ffde0ff */
[----:B------:R-:W-:Y:S02]  /*2e60*/  IADD3 R32, P5, PT, R32, UR15, RZ ;  /* 0x0000000f20207c10 */ /* 0x000fe4000ffbe0ff */
[----:B------:R-:W-:Y:S02]  /*2e70*/  IADD3 R30, P4, PT, R30, UR15, RZ ;  /* 0x0000000f1e1e7c10 */ /* 0x000fe4000ff9e0ff */
[----:B------:R-:W-:Y:S02]  /*2e80*/  IADD3 R64, P2, PT, R64, UR14, RZ ;  /* 0x0000000e40407c10 */ /* 0x000fe4000ff5e0ff */
[----:B------:R-:W-:Y:S02]  /*2e90*/  IADD3.X R61, PT, PT, R61, UR24, RZ, P6, !PT ;  /* 0x000000183d3d7c10 */ /* 0x000fe4000b7fe4ff */
[----:B------:R-:W-:-:S02]  /*2ea0*/  IADD3.X R33, PT, PT, R33, UR24, RZ, P5, !PT ;  /* 0x0000001821217c10 */ /* 0x000fc4000affe4ff */
[----:B------:R-:W-:Y:S02]  /*2eb0*/  IADD3.X R31, PT, PT, R31, UR24, RZ, P4, !PT ;  /* 0x000000181f1f7c10 */ /* 0x000fe4000a7fe4ff */
[----:B------:R-:W-:Y:S02]  /*2ec0*/  IADD3.X R67, PT, PT, R67, UR23, RZ, P2, !PT ;  /* 0x0000001743437c10 */ /* 0x000fe400097fe4ff */
[----:B------:R-:W-:Y:S02]  /*2ed0*/  IADD3 R26, P6, PT, R26, UR15, RZ ;  /* 0x0000000f1a1a7c10 */ /* 0x000fe4000ffde0ff */
[----:B------:R-:W-:Y:S02]  /*2ee0*/  IADD3 R72, P5, PT, R72, UR14, RZ ;  /* 0x0000000e48487c10 */ /* 0x000fe4000ffbe0ff */
[----:B------:R-:W-:Y:S02]  /*2ef0*/  IADD3 R28, P4, PT, R28, UR14, RZ ;  /* 0x0000000e1c1c7c10 */ /* 0x000fe4000ff9e0ff */
[----:B------:R-:W-:-:S02]  /*2f00*/  IADD3 R60, P2, PT, R60, UR14, RZ ;  /* 0x0000000e3c3c7c10 */ /* 0x000fc4000ff5e0ff */
        /* <DEDUP_REMOVED lines=28> */
[-C--:B------:R-:W-:Y:S02]  /*30d0*/  ISETP.GE.AND P6, PT, R0, R93.reuse, PT ;  /* 0x0000005d0000720c */ /* 0x080fe40003fc6270 */
[----:B------:R-:W-:-:S02]  /*30e0*/  ISETP.GE.AND P5, PT, R5, R93, PT ;  /* 0x0000005d0500720c */ /* 0x000fc40003fa6270 */
[----:B------:R-:W-:Y:S01]  /*30f0*/  PRMT R125, RZ, 0x7610, R125 ;  /* 0x00007610ff7d7816 */ /* 0x000fe2000000007d */
[----:B0-----:R-:W-:Y:S10]  /*3100*/  @!P3 BRA `(.L_x_8) ;  /* 0x0000002000c0b947 */ /* 0x001ff40003800000 */
.L_x_16:
[-C--:B------:R-:W-:Y:S01]  /*3110*/  ISETP.GE.AND P3, PT, R11, R93.reuse, PT ;  /* 0x0000005d0b00720c */ /* 0x080fe20003f66270 */
[----:B------:R-:W2:Y:S01]  /*3120*/  @!P6 LDG.E.U8 R125, desc[UR20][R6.64] ;  /* 0x00000014067de981 */ /* 0x000ea2000c1e1100 */
[----:B------:R-:W-:Y:S02]  /*3130*/  PRMT R119, RZ, 0x7610, R119 ;  /* 0x00007610ff777816 */ /* 0x000fe40000000077 */
[----:B------:R-:W-:Y:S02]  /*3140*/  ISETP.GE.AND P2, PT, R10, R93, PT ;  /* 0x0000005d0a00720c */ /* 0x000fe40003f46270 */
[----:B------:R-:W-:Y:S02]  /*3150*/  PRMT R123, RZ, 0x7610, R123 ;  /* 0x00007610ff7b7816 */ /* 0x000fe4000000007b */
[----:B------:R-:W-:-:S04]  /*3160*/  PRMT R121, RZ, 0x7610, R121 ;  /* 0x00007610ff797816 */ /* 0x000fc80000000079 */
[----:B------:R-:W3:Y:S04]  /*3170*/  @!P5 LDG.E.U8 R123, desc[UR20][R8.64] ;  /* 0x00000014087bd981 */ /* 0x000ee8000c1e1100 */
[----:B------:R-:W4:Y:S01]  /*3180*/  @!P3 LDG.E.U8 R119, desc[UR20][R14.64] ;  /* 0x000000140e77b981 */ /* 0x000f22000c1e1100 */
[-C--:B------:R-:W-:Y:S02]  /*3190*/  ISETP.GE.AND P3, PT, R44, R93.reuse, PT ;  /* 0x0000005d2c00720c */ /* 0x080fe40003f66270 */
[-C--:B------:R-:W-:Y:S01]  /*31a0*/  ISETP.GE.AND P5, PT, R47, R93.reuse, PT ;  /* 0x0000005d2f00720c */ /* 0x080fe20003fa6270 */
[----:B------:R-:W5:Y:S01]  /*31b0*/  @!P2 LDG.E.U8 R121, desc[UR20][R12.64] ;  /* 0x000000140c79a981 */ /* 0x000f62000c1e1100 */
[----:B------:R-:W-:Y:S02]  /*31c0*/  ISETP.GE.AND P2, PT, R16, R93, PT ;  /* 0x0000005d1000720c */ /* 0x000fe40003f46270 */
[----:B------:R-:W-:-:S02]  /*31d0*/  PRMT R95, RZ, 0x7610, R95 ;  /* 0x00007610ff5f7816 */ /* 0x000fc4000000005f */
[----:B------:R-:W-:-:S05]  /*31e0*/  PRMT R94, RZ, 0x7610, R94 ;  /* 0x00007610ff5e7816 */ /* 0x000fca000000005e */
[----:B------:R-:W-:Y:S02]  /*31f0*/  @!P3 IMAD.MOV.U32 R62, RZ, RZ, R50 ;  /* 0x000000ffff3eb224 */ /* 0x000fe400078e0032 */
[----:B------:R-:W-:Y:S01]  /*3200*/  @!P3 IMAD.MOV.U32 R63, RZ, RZ, R53 ;  /* 0x000000ffff3fb224 */ /* 0x000fe200078e0035 */
[----:B------:R-:W-:Y:S01]  /*3210*/  PRMT R97, RZ, 0x7610, R97 ;  /* 0x00007610ff617816 */ /* 0x000fe20000000061 */
[----:B------:R-:W5:Y:S04]  /*3220*/  @!P2 LDG.E.U8 R94, desc[UR20][R18.64] ;  /* 0x00000014125ea981 */ /* 0x000f68000c1e1100 */
[----:B------:R0:W5:Y:S01]  /*3230*/  @!P3 LDG.E.U8 R95, desc[UR20][R62.64] ;  /* 0x000000143e5fb981 */ /* 0x000162000c1e1100 */
[----:B------:R-:W-:Y:S01]  /*3240*/  ISETP.GE.AND P2, PT, R66, R93, PT ;  /* 0x0000005d4200720c */ /* 0x000fe20003f46270 */
[----:B0-----:R-:W-:-:S02]  /*3250*/  @!P5 IMAD.MOV.U32 R62, RZ, RZ, R52 ;  /* 0x000000ffff3ed224 */ /* 0x001fc400078e0034 */
[----:B------:R-:W-:-:S05]  /*3260*/  @!P5 IMAD.MOV.U32 R63, RZ, RZ, R55 ;  /* 0x000000ffff3fd224 */ /* 0x000fca00078e0037 */
[----:B------:R0:W5:Y:S01]  /*3270*/  @!P5 LDG.E.U8 R97, desc[UR20][R62.64] ;  /* 0x000000143e61d981 */ /* 0x000162000c1e1100 */
[-C--:B------:R-:W-:Y:S02]  /*3280*/  ISETP.GE.AND P5, PT, R54, R93.reuse, PT ;  /* 0x0000005d3600720c */ /* 0x080fe40003fa6270 */
[-C--:B------:R-:W-:Y:S02]  /*3290*/  ISETP.GE.AND P4, PT, R17, R93.reuse, PT ;  /* 0x0000005d1100720c */ /* 0x080fe40003f86270 */
[----:B------:R-:W-:Y:S02]  /*32a0*/  ISETP.GE.AND P3, PT, R22, R93, PT ;  /* 0x0000005d1600720c */ /* 0x000fe40003f66270 */
[----:B------:R-:W-:Y:S02]  /*32b0*/  PRMT R100, RZ, 0x7610, R100 ;  /* 0x00007610ff647816 */ /* 0x000fe40000000064 */
[----:B------:R-:W-:Y:S02]  /*32c0*/  PRMT R98, RZ, 0x7610, R98 ;  /* 0x00007610ff627816 */ /* 0x000fe40000000062 */
[----:B------:R-:W-:-:S02]  /*32d0*/  PRMT R102, RZ, 0x7610, R102 ;  /* 0x00007610ff667816 */ /* 0x000fc40000000066 */
[----:B------:R-:W-:Y:S01]  /*32e0*/  PRMT R99, RZ, 0x7610, R99 ;  /* 0x00007610ff637816 */ /* 0x000fe20000000063 */
[----:B------:R-:W5:Y:S01]  /*32f0*/  @!P2 LDG.E.U8 R100, desc[UR20][R70.64] ;  /* 0x000000144664a981 */ /* 0x000f62000c1e1100 */
[----:B0-----:R-:W-:Y:S01]  /*3300*/  @!P5 IMAD.MOV.U32 R62, RZ, RZ, R60 ;  /* 0x000000ffff3ed224 */ /* 0x001fe200078e003c */
[-C--:B------:R-:W-:Y:S01]  /*3310*/  ISETP.GE.AND P2, PT, R57, R93.reuse, PT ;  /* 0x0000005d3900720c */ /* 0x080fe20003f46270 */
[----:B------:R-:W-:Y:S01]  /*3320*/  @!P5 IMAD.MOV.U32 R63, RZ, RZ, R65 ;  /* 0x000000ffff3fd224 */ /* 0x000fe200078e0041 */
[----:B------:R-:W5:Y:S01]  /*3330*/  @!P4 LDG.E.U8 R98, desc[UR20][R20.64] ;  /* 0x000000141462c981 */ /* 0x000f62000c1e1100 */
[-C--:B------:R-:W-:Y:S02]  /*3340*/  ISETP.GE.AND P6, PT, R69, R93.reuse, PT ;  /* 0x0000005d4500720c */ /* 0x080fe40003fc6270 */
[-C--:B------:R-:W-:Y:S01]  /*3350*/  ISETP.GE.AND P4, PT, R78, R93.reuse, PT ;  /* 0x0000005d4e00720c */ /* 0x080fe20003f86270 */
[----:B------:R-:W5:Y:S01]  /*3360*/  @!P3 LDG.E.U8 R102, desc[UR20][R24.64] ;  /* 0x000000141866b981 */ /* 0x000f62000c1e1100 */
[----:B------:R-:W-:-:S03]  /*3370*/  ISETP.GE.AND P3, PT, R43, R93, PT ;  /* 0x0000005d2b00720c */ /* 0x000fc60003f66270 */
[----:B------:R0:W5:Y:S01]  /*3380*/  @!P5 LDG.E.U8 R99, desc[UR20][R62.64] ;  /* 0x000000143e63d981 */ /* 0x000162000c1e1100 */
[-C--:B------:R-:W-:Y:S02]  /*3390*/  ISETP.GE.AND P5, PT, R68, R93.reuse, PT ;  /* 0x0000005d4400720c */ /* 0x080fe40003fa6270 */
[----:B------:R-:W-:Y:S02]  /*33a0*/  PRMT R96, RZ, 0x7610, R96 ;  /* 0x00007610ff607816 */ /* 0x000fe40000000060 */
[----:B------:R-:W-:Y:S02]  /*33b0*/  PRMT R104, RZ, 0x7610, R104 ;  /* 0x00007610ff687816 */ /* 0x000fe40000000068 */
[----:B------:R-:W-:Y:S02]  /*33c0*/  PRMT R106, RZ, 0x7610, R106 ;  /* 0x00007610ff6a7816 */ /* 0x000fe4000000006a */
[----:B------:R-:W-:Y:S01]  /*33d0*/  PRMT R101, RZ, 0x7610, R101 ;  /* 0x00007610ff657816 */ /* 0x000fe20000000065 */
[----:B0-----:R-:W-:Y:S01]  /*33e0*/  @!P2 IMAD.MOV.U32 R62, RZ, RZ, R64 ;  /* 0x000000ffff3ea224 */ /* 0x001fe200078e0040 */
[----:B------:R-:W-:Y:S01]  /*33f0*/  PRMT R108, RZ, 0x7610, R108 ;  /* 0x00007610ff6c7816 */ /* 0x000fe2000000006c */
[----:B------:R-:W-:Y:S01]  /*3400*/  @!P2 IMAD.MOV.U32 R63, RZ, RZ, R67 ;  /* 0x000000ffff3fa224 */ /* 0x000fe200078e0043 */
[----:B------:R-:W5:Y:S04]  /*3410*/  @!P6 LDG.E.U8 R96, desc[UR20][R74.64] ;  /* 0x000000144a60e981 */ /* 0x000f68000c1e1100 */
[----:B------:R-:W5:Y:S04]  /*3420*/  @!P4 LDG.E.U8 R104, desc[UR20][R76.64] ;  /* 0x000000144c68c981 */ /* 0x000f68000c1e1100 */
[----:B------:R-:W5:Y:S04]  /*3430*/  @!P3 LDG.E.U8 R106, desc[UR20][R28.64] ;  /* 0x000000141c6ab981 */ /* 0x000f68000c1e1100 */
[----:B------:R0:W5:Y:S04]  /*3440*/  @!P2 LDG.E.U8 R101, desc[UR20][R62.64] ;  /* 0x000000143e65a981 */ /* 0x000168000c1e1100 */
[----:B------:R-:W5:Y:S01]  /*3450*/  @!P5 LDG.E.U8 R108, desc[UR20][R72.64] ;  /* 0x00000014486cd981 */ /* 0x000f62000c1e1100 */
[----:B------:R-:W-:Y:S01]  /*3460*/  BAR.SYNC.DEFER_BLOCKING 0x0 ;  /* 0x0000000000007b1d */ /* 0x000fe20000010000 */
[----:B------:R-:W-:-:S02]  /*3470*/  ISETP.GE.AND P4, PT, R23, R93, PT ;  /* 0x0000005d1700720c */ /* 0x000fc40003f86270 */
[----:B------:R-:W-:Y:S02]  /*3480*/  PRMT R115, RZ, 0x7610, R115 ;  /* 0x00007610ff737816 */ /* 0x000fe40000000073 */
[----:B------:R-:W-:-:S09]  /*3490*/  PRMT R117, RZ, 0x7610, R117 ;  /* 0x00007610ff757816 */ /* 0x000fd20000000075 */
[----:B0-----:R-:W-:Y:S02]  /*34a0*/  @!P4 IMAD.MOV.U32 R62, RZ, RZ, R42 ;  /* 0x000000ffff3ec224 */ /* 0x001fe400078e002a */
[----:B------:R-:W-:Y:S01]  /*34b0*/  @!P4 IMAD.MOV.U32 R63, RZ, RZ, R45 ;  /* 0x000000ffff3fc224 */ /* 0x000fe200078e002d */
[----:B------:R-:W-:-:S04]  /*34c0*/  PRMT R110, RZ, 0x7610, R110 ;  /* 0x00007610ff6e7816 */ /* 0x000fc8000000006e */
[----:B------:R0:W5:Y:S02]  /*34d0*/  @!P4 LDG.E.U8 R115, desc[UR20][R62.64] ;  /* 0x000000143e73c981 */ /* 0x000164000c1e1100 */
[----:B0-----:R-:W-:Y:S02]  /*34e0*/  @!P4 IMAD.MOV.U32 R62, RZ, RZ, R48 ;  /* 0x000000ffff3ec224 */ /* 0x001fe400078e0030 */
[----:B------:R-:W-:-:S05]  /*34f0*/  @!P4 IMAD.MOV.U32 R63, RZ, RZ, R51 ;  /* 0x000000ffff3fc224 */ /* 0x000fca00078e0033 */
[----:B------:R0:W5:Y:S01]  /*3500*/  @!P4 LDG.E.U8 R117, desc[UR20][R62.64] ;  /* 0x000000143e75c981 */ /* 0x000162000c1e1100 */
[----:B------:R-:W-:Y:S01]  /*3510*/  PRMT R112, RZ, 0x7610, R112 ;  /* 0x00007610ff707816 */ /* 0x000fe20000000070 */
        /* <DEDUP_REMOVED lines=23> */
[----:B------:R-:W-:Y:S02]  /*3690*/  PRMT R103, RZ, 0x7610, R103 ;  /* 0x00007610ff677816 */ /* 0x000fe40000000067 */
[----:B------:R-:W-:Y:S02]  /*36a0*/  PRMT R105, RZ, 0x7610, R105 ;  /* 0x00007610ff697816 */ /* 0x000fe40000000069 */
[----:B------:R-:W-:Y:S02]  /*36b0*/  PRMT R107, RZ, 0x7610, R107 ;  /* 0x00007610ff6b7816 */ /* 0x000fe4000000006b */
[----:B------:R-:W-:Y:S01]  /*36c0*/  PRMT R109, RZ, 0x7610, R109 ;  /* 0x00007610ff6d7816 */ /* 0x000fe2000000006d */
[----:B------:R-:W5:Y:S01]  /*36d0*/  @!P4 LDG.E.U8 R103, desc[UR20][R26.64] ;  /* 0x000000141a67c981 */ /* 0x000f62000c1e1100 */
[----:B0-----:R-:W-:Y:S02]  /*36e0*/  @!P4 IMAD.MOV.U32 R62, RZ, RZ, R86 ;  /* 0x000000ffff3ec224 */ /* 0x001fe400078e0056 */
[----:B------:R-:W-:Y:S01]  /*36f0*/  @!P4 IMAD.MOV.U32 R63, RZ, RZ, R87 ;  /* 0x000000ffff3fc224 */ /* 0x000fe200078e0057 */
[----:B------:R-:W-:Y:S01]  /*3700*/  PRMT R111, RZ, 0x7610, R111 ;  /* 0x00007610ff6f7816 */ /* 0x000fe2000000006f */
[----:B------:R-:W5:Y:S01]  /*3710*/  @!P4 LDG.E.U8 R105, desc[UR20][R30.64] ;  /* 0x000000141e69c981 */ /* 0x000f62000c1e1100 */
[----:B------:R-:W-:-:S02]  /*3720*/  PRMT R113, RZ, 0x7610, R113 ;  /* 0x00007610ff717816 */ /* 0x000fc40000000071 */
[----:B------:R-:W-:Y:S01]  /*3730*/  PRMT R124, RZ, 0x7610, R124 ;  /* 0x00007610ff7c7816 */ /* 0x000fe2000000007c */
[----:B------:R0:W5:Y:S04]  /*3740*/  @!P4 LDG.E.U8 R122, desc[UR20][R62.64] ;  /* 0x000000143e7ac981 */ /* 0x000168000c1e1100 */
[----:B------:R-:W5:Y:S04]  /*3750*/  @!P4 LDG.E.U8 R107, desc[UR20][R32.64] ;  /* 0x00000014206bc981 */ /* 0x000f68000c1e1100 */
[----:B------:R-:W5:Y:S01]  /*3760*/  @!P4 LDG.E.U8 R109, desc[UR20][R34.64] ;  /* 0x00000014226dc981 */ /* 0x000f62000c1e1100 */
[----:B0-----:R-:W-:-:S02]  /*3770*/  @!P4 IMAD.MOV.U32 R62, RZ, RZ, R88 ;  /* 0x000000ffff3ec224 */ /* 0x001fc400078e0058 */
[----:B------:R-:W-:Y:S01]  /*3780*/  @!P4 IMAD.MOV.U32 R63, RZ, RZ, R89 ;  /* 0x000000ffff3fc224 */ /* 0x000fe200078e0059 */
[----:B------:R-:W5:Y:S04]  /*3790*/  @!P4 LDG.E.U8 R111, desc[UR20][R38.64] ;  /* 0x00000014266fc981 */ /* 0x000f68000c1e1100 */
[----:B------:R-:W5:Y:S04]  /*37a0*/  @!P4 LDG.E.U8 R113, desc[UR20][R40.64] ;  /* 0x000000142871c981 */ /* 0x000f68000c1e1100 */
[----:B------:R-:W5:Y:S04]  /*37b0*/  @!P4 LDG.E.U8 R124, desc[UR20][R62.64] ;  /* 0x000000143e7cc981 */ /* 0x000f68000c1e1100 */
[----:B--2---:R0:W-:Y:S04]  /*37c0*/  STS.U8 [R2+UR18+0x1000], R125 ;  /* 0x0010007d02007988 */ /* 0x0041e80008000012 */
[----:B---3--:R0:W-:Y:S04]  /*37d0*/  STS.U8 [R2+UR18+0x1200], R123 ;  /* 0x0012007b02007988 */ /* 0x0081e80008000012 */
[----:B----4-:R0:W-:Y:S04]  /*37e0*/  STS.U8 [R2+UR18+0x1600], R119 ;  /* 0x0016007702007988 */ /* 0x0101e80008000012 */
[----:B-----5:R0:W-:Y:S04]  /*37f0*/  STS.U8 [R2+UR18+0x1400], R121 ;  /* 0x0014007902007988 */ /* 0x0201e80008000012 */
[----:B------:R0:W-:Y:S01]  /*3800*/  STS.U8 [R79+UR18+0x1080], R94 ;  /* 0x0010805e4f007988 */ /* 0x0001e20008000012 */
[----:B------:R-:W-:Y:S01]  /*3810*/  ULEA UR13, UR17, UR18, 0x3 ;  /* 0x00000012110d7291 */ /* 0x000fe2000f8e18ff */
[----:B------:R-:W-:-:S03]  /*3820*/  UMOV UR4, UR5 ;  /* 0x0000000500047c82 */ /* 0x000fc60008000000 */
[----:B------:R-:W-:Y:S01]  /*3830*/  UIADD3 UR13, UPT, UPT, UR13, 0x2000, URZ ;  /* 0x000020000d0d7890 */ /* 0x000fe2000fffe0ff */
        /* <DEDUP_REMOVED lines=27> */
[----:B------:R1:W-:Y:S06]  /*39f0*/  MEMBAR.ALL.CTA ;  /* 0x0000000000007992 */ /* 0x0003ec0000008000 */
[----:B-1----:R-:W1:Y:S02]  /*3a00*/  FENCE.VIEW.ASYNC.S ;  /* 0x00000000000073c6 */ /* 0x002e640000000000 */
[----:B-1----:R-:W-:Y:S06]  /*3a10*/  BAR.SYNC.DEFER_BLOCKING 0x0 ;  /* 0x0000000000007b1d */ /* 0x002fec0000010000 */
[----:B------:R-:W-:Y:S05]  /*3a20*/  @P0 BRA `(.L_x_9) ;  /* 0x00000000002c0947 */ /* 0x000fea0003800000 */
[----:B------:R-:W-:Y:S01]  /*3a30*/  UMOV UR6, UR13 ;  /* 0x0000000d00067c82 */ /* 0x000fe20008000000 */
[----:B------:R-:W-:Y:S01]  /*3a40*/  UMOV UR7, URZ ;  /* 0x000000ff00077c82 */ /* 0x000fe20008000000 */
[----:B------:R-:W-:Y:S01]  /*3a50*/  UMOV UR9, 0x80004020 ;  /* 0x8000402000097882 */ /* 0x000fe20000000000 */
[----:B------:R-:W-:Y:S01]  /*3a60*/  UMOV UR10, UR16 ;  /* 0x00000010000a7c82 */ /* 0x000fe20008000000 */
[----:B------:R-:W-:Y:S01]  /*3a70*/  UMOV UR11, 0xc0004010 ;  /* 0xc0004010000b7882 */ /* 0x000fe20000000000 */
[----:B------:R-:W-:Y:S01]  /*3a80*/  UMOV UR26, 0x0 ;  /* 0x00000000001a7882 */ /* 0x000fe20000000000 */
[----:B------:R-:W-:Y:S01]  /*3a90*/  UMOV UR27, 0x4108490 ;  /* 0x04108490001b7882 */ /* 0x000fe20000000000 */
[----:B------:R-:W-:Y:S01]  /*3aa0*/  UMOV UR5, UR6 ;  /* 0x0000000600057c82 */ /* 0x000fe20008000000 */
[----:B------:R1:W-:Y:S01]  /*3ab0*/  UTCQMMA gdesc[UR8], gdesc[UR10], tmem[UR19], tmem[UR26], idesc[UR27], UPT ;  /* 0x00ff1a0a080075ea */ /* 0x0003e2000b800313 */
[----:B------:R1:W-:Y:S01]  /*3ac0*/  UTCBAR [UR5], URZ ;  /* 0x000000ff050073e9 */ /* 0x0003e200080000ff */
[----:B------:R-:W-:-:S02]  /*3ad0*/  NOP ;  /* 0x0000000000007918 */ /* 0x000fc40000000000 */
.L_x_9:
[----:B------:R-:W-:Y:S01]  /*3ae0*/  VIADD R92, R92, 0xffffffff ;  /* 0xffffffff5c5c7836 */ /* 0x000fe20000000000 */
[----:B------:R-:W-:Y:S01]  /*3af0*/  UIADD3 UR17, UPT, UPT, UR17, 0x1, URZ ;  /* 0x0000000111117890 */ /* 0x000fe2000fffe0ff */
[----:B------:R-:W-:Y:S02]  /*3b00*/  IMAD.U32 R62, RZ, RZ, UR4 ;  /* 0x00000004ff3e7e24 */ /* 0x000fe4000f8e00ff */
[----:B------:R-:W-:Y:S01]  /*3b10*/  VIADD R93, R93, 0xffffffe0 ;  /* 0xffffffe05d5d7836 */ /* 0x000fe20000000000 */
[----:B------:R-:W-:Y:S01]  /*3b20*/  ISETP.NE.U32.AND P2, PT, R92, RZ, PT ;  /* 0x000000ff5c00720c */ /* 0x000fe20003f45070 */
[----:B------:R-:W-:-:S04]  /*3b30*/  UISETP.GT.AND UP1, UPT, UR17, 0x1, UPT ;  /* 0x000000011100788c */ /* 0x000fc8000bf24270 */
[----:B-1----:R-:W-:Y:S02]  /*3b40*/  USEL UR5, URZ, 0x1, !UP1 ;  /* 0x00000001ff057887 */ /* 0x002fe4000c800000 */
[----:B------:R-:W-:Y:S02]  /*3b50*/  USEL UR17, UR17, URZ, !UP1 ;  /* 0x000000ff11117287 */ /* 0x000fe4000c800000 */
[----:B------:R-:W-:-:S04]  /*3b60*/  ULOP3.LUT UR5, UR4, UR5, URZ, 0x3c, !UPT ;  /* 0x0000000504057292 */ /* 0x000fc8000f8e3cff */
[----:B------:R-:W-:Y:S08]  /*3b70*/  @P2 BRA `(.L_x_10) ;  /* 0xfffffff0004c2947 */ /* 0x000ff0000383ffff */
.L_x_7:
[----:B------:R-:W-:-:S13]  /*3b80*/  ISETP.GE.AND P0, PT, R4, 0x20, PT ;  /* 0x000000200400780c */ /* 0x000fda0003f06270 */
[----:B------:R-:W-:Y:S05]  /*3b90*/  @!P0 BRA `(.L_x_11) ;  /* 0x0000000000108947 */ /* 0x000fea0003800000 */
[----:B------:R-:W-:-:S06]  /*3ba0*/  USHF.L.U32 UR4, UR4, 0x1f, URZ ;  /* 0x0000001f04047899 */ /* 0x000fcc00080006ff */
[----:B------:R-:W-:-:S04]  /*3bb0*/  IMAD.U32 R4, RZ, RZ, UR4 ;  /* 0x00000004ff047e24 */ /* 0x000fc8000f8e00ff */
[----:B------:R-:W1:Y:S02]  /*3bc0*/  SYNCS.PHASECHK.TRANS64.TRYWAIT P0, [UR13], R4 ;  /* 0x00000004ff0075a7 */ /* 0x000e64000800110d */
[----:B-1----:R-:W-:Y:S05]  /*3bd0*/  @!P0 BRA `(.L_x_12) ;  /* 0x0000001800188947 */ /* 0x002fea0003800000 */
.L_x_11:
[----:B------:R-:W-:Y:S01]  /*3be0*/  BAR.SYNC.DEFER_BLOCKING 0x0 ;  /* 0x0000000000007b1d */ /* 0x000fe20000010000 */
[C---:B------:R-:W-:Y:S02]  /*3bf0*/  IMAD.SHL.U32 R38, R37.reuse, 0x10, RZ ;  /* 0x0000001025267824 */ /* 0x040fe400078e00ff */
[C---:B------:R-:W-:Y:S02]  /*3c00*/  IMAD.SHL.U32 R39, R37.reuse, 0x80, RZ ;  /* 0x0000008025277824 */ /* 0x040fe400078e00ff */
[----:B------:R-:W-:Y:S01]  /*3c10*/  IMAD.SHL.U32 R37, R37, 0x8, RZ ;  /* 0x0000000825257824 */ /* 0x000fe200078e00ff */
[----:B------:R-:W-:Y:S01]  /*3c20*/  LOP3.LUT R38, R38, 0xf0, RZ, 0xc0, !PT ;  /* 0x000000f026267812 */ /* 0x000fe200078ec0ff */
[----:B------:R-:W1:Y:S01]  /*3c30*/  LDCU.128 UR8, c[0x0][0x390] ;  /* 0x00007200ff0877ac */ /* 0x000e620008000c00 */
[----:B------:R-:W-:Y:S02]  /*3c40*/  LOP3.LUT R39, R39, 0x800, RZ, 0xc0, !PT ;  /* 0x0000080027277812 */ /* 0x000fe400078ec0ff */
[----:B------:R-:W-:Y:S01]  /*3c50*/  LOP3.LUT R37, R37, 0x300, RZ, 0xc0, !PT ;  /* 0x0000030025257812 */ /* 0x000fe200078ec0ff */
[----:B------:R-:W2:Y:S01]  /*3c60*/  LDCU UR4, c[0x0][0x3b4] ;  /* 0x00007680ff0477ac */ /* 0x000ea20008000800 */
[----:B------:R-:W-:-:S05]  /*3c70*/  IADD3 R38, PT, PT, R38, UR18, R39 ;  /* 0x0000001226267c10 */ /* 0x000fca000fffe027 */
[----:B------:R-:W-:Y:S01]  /*3c80*/  IMAD.IADD R37, R37, 0x1, R38 ;  /* 0x0000000125257824 */ /* 0x000fe200078e0226 */
[----:B------:R-:W3:Y:S02]  /*3c90*/  @!P1 SYNCS.CCTL.IV [UR18+0x2000] ;  /* 0x00200000ff0099b1 */ /* 0x000ee40008000012 */
[----:B---3--:R-:W-:Y:S01]  /*3ca0*/  BAR.SYNC.DEFER_BLOCKING 0x0 ;  /* 0x0000000000007b1d */ /* 0x008fe20000010000 */
[----:B-1----:R-:W-:-:S05]  /*3cb0*/  ISETP.GE.AND P0, PT, R3, UR10, PT ;  /* 0x0000000a03007c0c */ /* 0x002fca000bf06270 */
[----:B------:R-:W-:Y:S01]  /*3cc0*/  LDTM.16dp32bit_t0_t15.x32 R4, tmem[UR12] ;  /* 0x0000000c000479ee */ /* 0x000fe20008a80000 */
[----:B------:R-:W1:Y:S01]  /*3cd0*/  LDTM.16dp32bit_t16_t31.x32 R4, tmem[UR12+0x20] ;  /* 0x0000200c000479ee */ /* 0x000e620008aa0000 */
[----:B------:R-:W3:Y:S01]  /*3ce0*/  @!P1 SYNCS.CCTL.IV [UR18+0x2008] ;  /* 0x00200800ff0099b1 */ /* 0x000ee20008000012 */
[----:B------:R-:W-:Y:S01]  /*3cf0*/  NOP ;  /* 0x0000000000007918 */ /* 0x000fe20000000000 */
[----:B-1----:R-:W-:Y:S02]  /*3d00*/  F2FP.SATFINITE.E5M2.F32.PACK_AB_MERGE_C R4, R5, R4, RZ ;  /* 0x000000040504723e */ /* 0x002fe400048060ff */
[----:B------:R-:W-:Y:S02]  /*3d10*/  F2FP.SATFINITE.E5M2.F32.PACK_AB_MERGE_C R6, R7, R6, RZ ;  /* 0x000000060706723e */ /* 0x000fe400048060ff */
[----:B------:R-:W-:Y:S02]  /*3d20*/  F2FP.SATFINITE.E5M2.F32.PACK_AB_MERGE_C R8, R9, R8, RZ ;  /* 0x000000080908723e */ /* 0x000fe400048060ff */
[----:B------:R-:W-:-:S02]  /*3d30*/  F2FP.SATFINITE.E5M2.F32.PACK_AB_MERGE_C R12, R13, R12, RZ ;  /* 0x0000000c0d0c723e */ /* 0x000fc400048060ff */
[----:B------:R-:W-:Y:S02]  /*3d40*/  F2FP.SATFINITE.E5M2.F32.PACK_AB_MERGE_C R14, R15, R14, RZ ;  /* 0x0000000e0f0e723e */ /* 0x000fe400048060ff */
[----:B------:R-:W-:Y:S02]  /*3d50*/  F2FP.SATFINITE.E5M2.F32.PACK_AB_MERGE_C R16, R17, R16, RZ ;  /* 0x000000101110723e */ /* 0x000fe400048060ff */
[----:B------:R-:W-:Y:S02]  /*3d60*/  F2FP.SATFINITE.E5M2.F32.PACK_AB_MERGE_C R20, R21, R20, RZ ;  /* 0x000000141514723e */ /* 0x000fe400048060ff */
[----:B------:R-:W-:Y:S02]  /*3d70*/  F2FP.SATFINITE.E5M2.F32.PACK_AB_MERGE_C R22, R23, R22, RZ ;  /* 0x000000161716723e */ /* 0x000fe400048060ff */
[----:B------:R-:W-:Y:S02]  /*3d80*/  F2FP.SATFINITE.E5M2.F32.PACK_AB_MERGE_C R24, R25, R24, RZ ;  /* 0x000000181918723e */ /* 0x000fe400048060ff */
[----:B------:R-:W-:-:S02]  /*3d90*/  F2FP.SATFINITE.E5M2.F32.PACK_AB_MERGE_C R18, R19, R18, RZ ;  /* 0x000000121312723e */ /* 0x000fc400048060ff */
[----:B------:R-:W-:Y:S02]  /*3da0*/  F2FP.SATFINITE.E5M2.F32.PACK_AB_MERGE_C R26, R27, R26, RZ ;  /* 0x0000001a1b1a723e */ /* 0x000fe400048060ff */
[----:B------:R-:W-:Y:S02]  /*3db0*/  F2FP.SATFINITE.E5M2.F32.PACK_AB_MERGE_C R28, R29, R28, RZ ;  /* 0x0000001c1d1c723e */ /* 0x000fe400048060ff */
[----:B------:R-:W-:Y:S02]  /*3dc0*/  LOP3.LUT R19, R4, 0xffff, RZ, 0xc0, !PT ;  /* 0x0000ffff04137812 */ /* 0x000fe400078ec0ff */
[----:B------:R-:W-:Y:S02]  /*3dd0*/  LOP3.LUT R38, R6, 0xffff, RZ, 0xc0, !PT ;  /* 0x0000ffff06267812 */ /* 0x000fe400078ec0ff */
[----:B------:R-:W-:Y:S02]  /*3de0*/  LOP3.LUT R21, R8, 0xffff, RZ, 0xc0, !PT ;  /* 0x0000ffff08157812 */ /* 0x000fe400078ec0ff */
[----:B------:R-:W-:-:S02]  /*3df0*/  LOP3.LUT R23, R12, 0xffff, RZ, 0xc0, !PT ;  /* 0x0000ffff0c177812 */ /* 0x000fc400078ec0ff */
[----:B------:R-:W-:Y:S02]  /*3e00*/  LOP3.LUT R14, R14, 0xffff, RZ, 0xc0, !PT ;  /* 0x0000ffff0e0e7812 */ /* 0x000fe400078ec0ff */
[----:B------:R-:W-:Y:S02]  /*3e10*/  LOP3.LUT R25, R16, 0xffff, RZ, 0xc0, !PT ;  /* 0x0000ffff10197812 */ /* 0x000fe400078ec0ff */
[----:B------:R-:W-:Y:S02]  /*3e20*/  LOP3.LUT R20, R20, 0xffff, RZ, 0xc0, !PT ;  /* 0x0000ffff14147812 */ /* 0x000fe400078ec0ff */
[----:B------:R-:W-:Y:S02]  /*3e30*/  LOP3.LUT R27, R22, 0xffff, RZ, 0xc0, !PT ;  /* 0x0000ffff161b7812 */ /* 0x000fe400078ec0ff */
[----:B------:R-:W-:Y:S02]  /*3e40*/  LOP3.LUT R29, R24, 0xffff, RZ, 0xc0, !PT ;  /* 0x0000ffff181d7812 */ /* 0x000fe400078ec0ff */
[----:B------:R-:W-:-:S02]  /*3e50*/  F2FP.SATFINITE.E5M2.F32.PACK_AB_MERGE_C R30, R31, R30, RZ ;  /* 0x0000001e1f1e723e */ /* 0x000fc400048060ff */
[----:B------:R-:W-:Y:S02]  /*3e60*/  F2FP.SATFINITE.E5M2.F32.PACK_AB_MERGE_C R32, R33, R32, RZ ;  /* 0x000000202120723e */ /* 0x000fe400048060ff */
[--C-:B------:R-:W-:Y:S02]  /*3e70*/  PRMT R4, R21, 0x3340, R0.reuse ;  /* 0x0000334015047816 */ /* 0x100fe40000000000 */
[--C-:B------:R-:W-:Y:S02]  /*3e80*/  PRMT R6, R25, 0x3340, R0.reuse ;  /* 0x0000334019067816 */ /* 0x100fe40000000000 */
[----:B------:R-:W-:Y:S02]  /*3e90*/  PRMT R8, R29, 0x3340, R0 ;  /* 0x000033401d087816 */ /* 0x000fe40000000000 */
[----:B------:R-:W-:Y:S02]  /*3ea0*/  PRMT R5, R19, 0x3340, R38 ;  /* 0x0000334013057816 */ /* 0x000fe40000000026 */
[----:B------:R-:W-:-:S02]  /*3eb0*/  PRMT R7, R23, 0x3340, R14 ;  /* 0x0000334017077816 */ /* 0x000fc4000000000e */
[----:B------:R-:W-:Y:S02]  /*3ec0*/  PRMT R9, R20, 0x3340, R27 ;  /* 0x0000334014097816 */ /* 0x000fe4000000001b */
[----:B------:R-:W-:Y:S02]  /*3ed0*/  F2FP.SATFINITE.E5M2.F32.PACK_AB_MERGE_C R10, R11, R10, RZ ;  /* 0x0000000a0b0a723e */ /* 0x000fe400048060ff */
[----:B------:R-:W-:Y:S02]  /*3ee0*/  LOP3.LUT R28, R28, 0xffff, RZ, 0xc0, !PT ;  /* 0x0000ffff1c1c7812 */ /* 0x000fe400078ec0ff */
[----:B------:R-:W-:Y:S02]  /*3ef0*/  LOP3.LUT R31, R30, 0xffff, RZ, 0xc0, !PT ;  /* 0x0000ffff1e1f7812 */ /* 0x000fe400078ec0ff */
[----:B------:R-:W-:Y:S02]  /*3f00*/  LOP3.LUT R33, R32, 0xffff, RZ, 0xc0, !PT ;  /* 0x0000ffff20217812 */ /* 0x000fe400078ec0ff */
[----:B------:R-:W-:-:S02]  /*3f10*/  PRMT R11, R5, 0x5410, R4 ;  /* 0x00005410050b7816 */ /* 0x000fc40000000004 */
[----:B------:R-:W-:Y:S02]  /*3f20*/  PRMT R17, R7, 0x5410, R6 ;  /* 0x0000541007117816 */ /* 0x000fe40000000006 */
[----:B------:R-:W-:Y:S02]  /*3f30*/  PRMT R13, R9, 0x5410, R8 ;  /* 0x00005410090d7816 */ /* 0x000fe40000000008 */
[----:B------:R-:W-:Y:S02]  /*3f40*/  SHF.R.U32.HI R4, RZ, 0x8, R19 ;  /* 0x00000008ff047819 */ /* 0x000fe40000011613 */
[----:B------:R-:W-:Y:S02]  /*3f50*/  SHF.R.U32.HI R5, RZ, 0x8, R38 ;  /* 0x00000008ff057819 */ /* 0x000fe40000011626 */
[----:B------:R-:W-:Y:S02]  /*3f60*/  SHF.R.U32.HI R6, RZ, 0x8, R21 ;  /* 0x00000008ff067819 */ /* 0x000fe40000011615 */
[----:B------:R-:W-:-:S02]  /*3f70*/  SHF.R.U32.HI R7, RZ, 0x8, R23 ;  /* 0x00000008ff077819 */ /* 0x000fc40000011617 */
[----:B------:R-:W-:Y:S02]  /*3f80*/  SHF.R.U32.HI R8, RZ, 0x8, R14 ;  /* 0x00000008ff087819 */ /* 0x000fe4000001160e */
[----:B------:R-:W-:Y:S02]  /*3f90*/  SHF.R.U32.HI R9, RZ, 0x8, R25 ;  /* 0x00000008ff097819 */ /* 0x000fe40000011619 */
[----:B------:R-:W-:Y:S02]  /*3fa0*/  PRMT R12, R33, 0x3340, R0 ;  /* 0x00003340210c7816 */ /* 0x000fe40000000000 */
[----:B------:R-:W-:Y:S02]  /*3fb0*/  PRMT R15, R28, 0x3340, R31 ;  /* 0x000033401c0f7816 */ /* 0x000fe4000000001f */
[----:B------:R-:W-:Y:S02]  /*3fc0*/  LOP3.LUT R4, R4, 0xffff, RZ, 0xc0, !PT ;  /* 0x0000ffff04047812 */ /* 0x000fe400078ec0ff */
[----:B------:R-:W-:-:S02]  /*3fd0*/  LOP3.LUT R5, R5, 0xffff, RZ, 0xc0, !PT ;  /* 0x0000ffff05057812 */ /* 0x000fc400078ec0ff */
[----:B------:R-:W-:Y:S02]  /*3fe0*/  LOP3.LUT R6, R6, 0xffff, RZ, 0xc0, !PT ;  /* 0x0000ffff06067812 */ /* 0x000fe400078ec0ff */
[----:B------:R-:W-:Y:S02]  /*3ff0*/  LOP3.LUT R7, R7, 0xffff, RZ, 0xc0, !PT ;  /* 0x0000ffff07077812 */ /* 0x000fe400078ec0ff */
[----:B------:R-:W-:Y:S02]  /*4000*/  LOP3.LUT R8, R8, 0xffff, RZ, 0xc0, !PT ;  /* 0x0000ffff08087812 */ /* 0x000fe400078ec0ff */
[----:B------:R-:W-:Y:S02]  /*4010*/  LOP3.LUT R9, R9, 0xffff, RZ, 0xc0, !PT ;  /* 0x0000ffff09097812 */ /* 0x000fe400078ec0ff */
[----:B------:R-:W-:Y:S02]  /*4020*/  PRMT R15, R15, 0x5410, R12 ;  /* 0x000054100f0f7816 */ /* 0x000fe4000000000c */
[----:B------:R-:W-:-:S02]  /*4030*/  PRMT R19, R4, 0x3340, R5 ;  /* 0x0000334004137816 */ /* 0x000fc40000000005 */
[----:B------:R-:W-:Y:S02]  /*4040*/  PRMT R12, R6, 0x3340, R1 ;  /* 0x00003340060c7816 */ /* 0x000fe40000000001 */
[----:B------:R-:W-:Y:S02]  /*4050*/  PRMT R21, R7, 0x3340, R8 ;  /* 0x0000334007157816 */ /* 0x000fe40000000008 */
[----:B------:R-:W-:Y:S02]  /*4060*/  PRMT R14, R9, 0x3340, R0 ;  /* 0x00003340090e7816 */ /* 0x000fe40000000000 */
[----:B------:R-:W-:Y:S02]  /*4070*/  SHF.R.U32.HI R4, RZ, 0x8, R20 ;  /* 0x00000008ff047819 */ /* 0x000fe40000011614 */
[----:B------:R-:W-:Y:S02]  /*4080*/  SHF.R.U32.HI R5, RZ, 0x8, R27 ;  /* 0x00000008ff057819 */ /* 0x000fe4000001161b */
[----:B------:R-:W-:-:S02]  /*4090*/  SHF.R.U32.HI R6, RZ, 0x8, R29 ;  /* 0x00000008ff067819 */ /* 0x000fc4000001161d */
[----:B------:R-:W-:Y:S02]  /*40a0*/  SHF.R.U32.HI R7, RZ, 0x8, R28 ;  /* 0x00000008ff077819 */ /* 0x000fe4000001161c */
[----:B------:R-:W-:Y:S02]  /*40b0*/  SHF.R.U32.HI R8, RZ, 0x8, R31 ;  /* 0x00000008ff087819 */ /* 0x000fe4000001161f */
[----:B------:R-:W-:Y:S02]  /*40c0*/  SHF.R.U32.HI R9, RZ, 0x8, R33 ;  /* 0x00000008ff097819 */ /* 0x000fe40000011621 */
[----:B------:R-:W-:Y:S02]  /*40d0*/  LOP3.LUT R4, R4, 0xffff, RZ, 0xc0, !PT ;  /* 0x0000ffff04047812 */ /* 0x000fe400078ec0ff */
[----:B------:R-:W-:Y:S02]  /*40e0*/  LOP3.LUT R5, R5, 0xffff, RZ, 0xc0, !PT ;  /* 0x0000ffff05057812 */ /* 0x000fe400078ec0ff */
[----:B------:R-:W-:-:S02]  /*40f0*/  LOP3.LUT R6, R6, 0xffff, RZ, 0xc0, !PT ;  /* 0x0000ffff06067812 */ /* 0x000fc400078ec0ff */
[----:B------:R-:W-:Y:S02]  /*4100*/  LOP3.LUT R9, R9, 0xffff, RZ, 0xc0, !PT ;  /* 0x0000ffff09097812 */ /* 0x000fe400078ec0ff */
[----:B------:R-:W-:Y:S02]  /*4110*/  LOP3.LUT R8, R8, 0xffff, RZ, 0xc0, !PT ;  /* 0x0000ffff08087812 */ /* 0x000fe400078ec0ff */
[----:B------:R-:W-:Y:S02]  /*4120*/  LOP3.LUT R7, R7, 0xffff, RZ, 0xc0, !PT ;  /* 0x0000ffff07077812 */ /* 0x000fe400078ec0ff */
[----:B------:R-:W-:Y:S02]  /*4130*/  F2FP.SATFINITE.E5M2.F32.PACK_AB_MERGE_C R34, R35, R34, RZ ;  /* 0x000000222322723e */ /* 0x000fe400048060ff */
[----:B------:R-:W-:Y:S02]  /*4140*/  PRMT R5, R4, 0x3340, R5 ;  /* 0x0000334004057816 */ /* 0x000fe40000000005 */
[----:B------:R-:W-:-:S02]  /*4150*/  PRMT R6, R6, 0x3340, R1 ;  /* 0x0000334006067816 */ /* 0x000fc40000000001 */
[----:B------:R-:W-:Y:S02]  /*4160*/  PRMT R9, R9, 0x3340, R0 ;  /* 0x0000334009097816 */ /* 0x000fe40000000000 */
[----:B------:R-:W-:Y:S02]  /*4170*/  PRMT R8, R7, 0x3340, R8 ;  /* 0x0000334007087816 */ /* 0x000fe40000000008 */
[----:B------:R-:W-:Y:S02]  /*4180*/  PRMT R21, R21, 0x5410, R14 ;  /* 0x0000541015157816 */ /* 0x000fe4000000000e */
[----:B------:R-:W-:Y:S02]  /*4190*/  LOP3.LUT R18, R18, 0xffff, RZ, 0xc0, !PT ;  /* 0x0000ffff12127812 */ /* 0x000fe400078ec0ff */
[----:B------:R-:W-:Y:S02]  /*41a0*/  PRMT R19, R19, 0x5410, R12 ;  /* 0x0000541013137816 */ /* 0x000fe4000000000c */
[----:B------:R-:W-:-:S02]  /*41b0*/  LOP3.LUT R10, R10, 0xffff, RZ, 0xc0, !PT ;  /* 0x0000ffff0a0a7812 */ /* 0x000fc400078ec0ff */
[----:B------:R-:W-:Y:S02]  /*41c0*/  LOP3.LUT R26, R26, 0xffff, RZ, 0xc0, !PT ;  /* 0x0000ffff1a1a7812 */ /* 0x000fe400078ec0ff */
[----:B------:R-:W-:Y:S02]  /*41d0*/  PRMT R5, R5, 0x5410, R6 ;  /* 0x0000541005057816 */ /* 0x000fe40000000006 */
[----:B------:R-:W-:Y:S02]  /*41e0*/  PRMT R9, R8, 0x5410, R9 ;  /* 0x0000541008097816 */ /* 0x000fe40000000009 */
[----:B------:R-:W-:Y:S02]  /*41f0*/  LOP3.LUT R34, R34, 0xffff, RZ, 0xc0, !PT ;  /* 0x0000ffff22227812 */ /* 0x000fe400078ec0ff */
[--C-:B------:R-:W-:Y:S02]  /*4200*/  PRMT R17, R17, 0x4210, R18.reuse ;  /* 0x0000421011117816 */ /* 0x100fe40000000012 */
[----:B------:R-:W-:-:S02]  /*4210*/  PRMT R25, R21, 0x5210, R18 ;  /* 0x0000521015197816 */ /* 0x000fc40000000012 */
[----:B------:R-:W-:Y:S02]  /*4220*/  PRMT R24, R19, 0x5210, R10 ;  /* 0x0000521013187816 */ /* 0x000fe4000000000a */
[----:B------:R-:W-:Y:S02]  /*4230*/  PRMT R18, R13, 0x4210, R26 ;  /* 0x000042100d127816 */ /* 0x000fe4000000001a */
[----:B------:R-:W-:Y:S01]  /*4240*/  PRMT R16, R11, 0x4210, R10 ;  /* 0x000042100b107816 */ /* 0x000fe2000000000a */
[----:B------:R-:W1:Y:S01]  /*4250*/  LDC R13, c[0x0][0x3b8] ;  /* 0x0000ee00ff0d7b82 */ /* 0x000e620000000800 */
[----:B------:R-:W-:Y:S02]  /*4260*/  PRMT R26, R5, 0x5210, R26 ;  /* 0x00005210051a7816 */ /* 0x000fe4000000001a */
[----:B------:R-:W-:-:S05]  /*4270*/  PRMT R19, R15, 0x4210, R34 ;  /* 0x000042100f137816 */ /* 0x000fca0000000022 */
[----:B---3--:R-:W-:Y:S01]  /*4280*/  BAR.SYNC.DEFER_BLOCKING 0x0 ;  /* 0x0000000000007b1d */ /* 0x008fe20000010000 */
[----:B------:R-:W-:Y:S01]  /*4290*/  PRMT R27, R9, 0x5210, R34 ;  /* 0x00005210091b7816 */ /* 0x000fe20000000022 */
[----:B------:R-:W-:Y:S01]  /*42a0*/  IMAD.U32 R9, RZ, RZ, UR22 ;  /* 0x00000016ff097e24 */ /* 0x000fe2000f8e00ff */
[----:B------:R-:W-:-:S04]  /*42b0*/  LEA R12, R2, UR18, 0x4 ;  /* 0x00000012020c7c11 */ /* 0x000fc8000f8e20ff */
[----:B------:R-:W-:Y:S01]  /*42c0*/  LOP3.LUT R9, R0, 0xc0, R9, 0xf8, !PT ;  /* 0x000000c000097812 */ /* 0x000fe200078ef809 */
[----:B--2---:R-:W-:-:S03]  /*42d0*/  IMAD R0, R3, UR4, RZ ;  /* 0x0000000403007c24 */ /* 0x004fc6000f8e02ff */
[----:B------:R-:W-:-:S04]  /*42e0*/  LOP3.LUT R36, R9, R36, RZ, 0xfc, !PT ;  /* 0x0000002409247212 */ /* 0x000fc800078efcff */
[C---:B------:R-:W-:Y:S02]  /*42f0*/  LOP3.LUT R3, R36.reuse, 0x2, RZ, 0xfc, !PT ;  /* 0x0000000224037812 */ /* 0x040fe400078efcff */
[C---:B0-----:R-:W-:Y:S02]  /*4300*/  LOP3.LUT R2, R36.reuse, 0x4, RZ, 0xfc, !PT ;  /* 0x0000000424027812 */ /* 0x041fe400078efcff */
[----:B------:R-:W-:Y:S01]  /*4310*/  ISETP.LT.AND P5, PT, R3, UR11, !P0 ;  /* 0x0000000b03007c0c */ /* 0x000fe2000c7a1270 */
[----:B-1----:R-:W-:Y:S01]  /*4320*/  IMAD R3, R36, R13, RZ ;  /* 0x0000000d24037224 */ /* 0x002fe200078e02ff */
[----:B------:R-:W-:Y:S02]  /*4330*/  ISETP.LT.AND P4, PT, R2, UR11, !P0 ;  /* 0x0000000b02007c0c */ /* 0x000fe4000c781270 */
[----:B------:R-:W-:Y:S01]  /*4340*/  IADD3 R2, P2, PT, R0, UR8, RZ ;  /* 0x0000000800027c10 */ /* 0x000fe2000ff5e0ff */
[----:B------:R0:W-:Y:S01]  /*4350*/  STS.128 [R37], R16 ;  /* 0x0000001025007388 */ /* 0x0001e20000000c00 */
[C---:B------:R-:W-:Y:S01]  /*4360*/  ISETP.LT.AND P1, PT, R36.reuse, UR11, !P0 ;  /* 0x0000000b24007c0c */ /* 0x040fe2000c721270 */
[----:B------:R-:W-:Y:S01]  /*4370*/  IMAD R11, R13, 0x2, R3 ;  /* 0x000000020d0b7824 */ /* 0x000fe200078e0203 */
[C---:B------:R-:W-:Y:S01]  /*4380*/  LOP3.LUT R9, R36.reuse, 0x8, RZ, 0xfc, !PT ;  /* 0x0000000824097812 */ /* 0x040fe200078efcff */
[----:B------:R-:W-:Y:S01]  /*4390*/  STS.128 [R37+0x400], R24 ;  /* 0x0004001825007388 */ /* 0x000fe20000000c00 */
[----:B------:R-:W-:-:S02]  /*43a0*/  LOP3.LUT R10, R36, 0x6, RZ, 0xfc, !PT ;  /* 0x00000006240a7812 */ /* 0x000fc400078efcff */
[----:B------:R-:W-:Y:S01]  /*43b0*/  LEA.HI.X.SX32 R0, R0, UR9, 0x1, P2 ;  /* 0x0000000900007c11 */ /* 0x000fe200090f0eff */
[----:B------:R-:W-:Y:S01]  /*43c0*/  BAR.SYNC.DEFER_BLOCKING 0x0 ;  /* 0x0000000000007b1d */ /* 0x000fe20000010000 */
[----:B------:R-:W-:Y:S02]  /*43d0*/  IADD3 R8, P6, PT, R3, R2, RZ ;  /* 0x0000000203087210 */ /* 0x000fe40007fde0ff */
[----:B------:R-:W-:Y:S02]  /*43e0*/  ISETP.LT.AND P2, PT, R9, UR11, !P0 ;  /* 0x0000000b09007c0c */ /* 0x000fe4000c741270 */
[----:B------:R-:W-:Y:S02]  /*43f0*/  ISETP.LT.AND P3, PT, R10, UR11, !P0 ;  /* 0x0000000b0a007c0c */ /* 0x000fe4000c761270 */
[----:B------:R-:W-:Y:S01]  /*4400*/  LEA.HI.X.SX32 R9, R3, R0, 0x1, P6 ;  /* 0x0000000003097211 */ /* 0x000fe200030f0eff */
[----:B------:R-:W-:Y:S01]  /*4410*/  IMAD R3, R13, 0x2, R11 ;  /* 0x000000020d037824 */ /* 0x000fe200078e020b */
[----:B------:R-:W-:-:S02]  /*4420*/  IADD3 R10, P6, PT, R11, R2, RZ ;  /* 0x000000020b0a7210 */ /* 0x000fc40007fde0ff */
[C---:B------:R-:W-:Y:S01]  /*4430*/  LOP3.LUT R14, R36.reuse, 0xa, RZ, 0xfc, !PT ;  /* 0x0000000a240e7812 */ /* 0x040fe200078efcff */
[----:B0-----:R-:W-:Y:S01]  /*4440*/  IMAD R17, R13, 0x2, R3 ;  /* 0x000000020d117824 */ /* 0x001fe200078e0203 */
[----:B------:R-:W-:Y:S02]  /*4450*/  LEA.HI.X.SX32 R11, R11, R0, 0x1, P6 ;  /* 0x000000000b0b7211 */ /* 0x000fe400030f0eff */
[C---:B------:R-:W-:Y:S02]  /*4460*/  LOP3.LUT R16, R36.reuse, 0xc, RZ, 0xfc, !PT ;  /* 0x0000000c24107812 */ /* 0x040fe400078efcff */
[----:B------:R-:W-:Y:S01]  /*4470*/  LOP3.LUT R18, R36, 0xe, RZ, 0xfc, !PT ;  /* 0x0000000e24127812 */ /* 0x000fe200078efcff */
[----:B------:R-:W0:Y:S02]  /*4480*/  LDS.128 R4, [R12] ;  /* 0x000000000c047984 */ /* 0x000e240000000c00 */
[C---:B0-----:R-:W-:Y:S02]  /*4490*/  PRMT R23, R4.reuse, 0x7770, RZ ;  /* 0x0000777004177816 */ /* 0x041fe400000000ff */
[----:B------:R-:W-:-:S02]  /*44a0*/  PRMT R21, R4, 0x7771, RZ ;  /* 0x0000777104157816 */ /* 0x000fc400000000ff */
[----:B------:R-:W-:Y:S01]  /*44b0*/  PRMT R19, R4, 0x7772, RZ ;  /* 0x0000777204137816 */ /* 0x000fe200000000ff */
[----:B------:R0:W-:Y:S01]  /*44c0*/  @P1 STG.E.U8 desc[UR20][R8.64], R23 ;  /* 0x0000001708001986 */ /* 0x0001e2000c101114 */
[----:B------:R-:W-:Y:S02]  /*44d0*/  ISETP.LT.AND P1, PT, R14, UR11, !P0 ;  /* 0x0000000b0e007c0c */ /* 0x000fe4000c721270 */
[C---:B------:R-:W-:Y:S01]  /*44e0*/  IADD3 R14, P6, PT, R3.reuse, R2, RZ ;  /* 0x00000002030e7210 */ /* 0x040fe20007fde0ff */
[----:B------:R1:W-:Y:S01]  /*44f0*/  @P5 STG.E.U8 desc[UR20][R10.64], R21 ;  /* 0x000000150a005986 */ /* 0x0003e2000c101114 */
[----:B------:R-:W-:Y:S02]  /*4500*/  ISETP.LT.AND P5, PT, R16, UR11, !P0 ;  /* 0x0000000b10007c0c */ /* 0x000fe4000c7a1270 */
[----:B------:R-:W-:Y:S01]  /*4510*/  LEA.HI.X.SX32 R15, R3, R0, 0x1, P6 ;  /* 0x00000000030f7211 */ /* 0x000fe200030f0eff */
[----:B------:R-:W-:Y:S01]  /*4520*/  IMAD R3, R13, 0x2, R17 ;  /* 0x000000020d037824 */ /* 0x000fe200078e0211 */
[----:B------:R-:W-:-:S02]  /*4530*/  IADD3 R16, P6, PT, R17, R2, RZ ;  /* 0x0000000211107210 */ /* 0x000fc40007fde0ff */
[----:B------:R-:W-:Y:S01]  /*4540*/  PRMT R25, R6, 0x7771, RZ ;  /* 0x0000777106197816 */ /* 0x000fe200000000ff */
[----:B------:R-:W-:Y:S01]  /*4550*/  @P4 STG.E.U8 desc[UR20][R14.64], R19 ;  /* 0x000000130e004986 */ /* 0x000fe2000c101114 */
[----:B------:R-:W-:Y:S02]  /*4560*/  LEA.HI.X.SX32 R17, R17, R0, 0x1, P6 ;  /* 0x0000000011117211 */ /* 0x000fe400030f0eff */
[----:B0-----:R-:W-:Y:S01]  /*4570*/  PRMT R23, R4, 0x7773, RZ ;  /* 0x0000777304177816 */ /* 0x001fe200000000ff */
[----:B-1----:R-:W-:Y:S01]  /*4580*/  IMAD R11, R13, 0x2, R3 ;  /* 0x000000020d0b7824 */ /* 0x002fe200078e0203 */
[----:B------:R-:W-:Y:S02]  /*4590*/  LOP3.LUT R10, R36, 0x10, RZ, 0xfc, !PT ;  /* 0x00000010240a7812 */ /* 0x000fe400078efcff */
[----:B------:R-:W-:Y:S01]  /*45a0*/  IADD3 R8, P6, PT, R3, R2, RZ ;  /* 0x0000000203087210 */ /* 0x000fe20007fde0ff */
[----:B------:R0:W-:Y:S01]  /*45b0*/  @P3 STG.E.U8 desc[UR20][R16.64], R23 ;  /* 0x0000001710003986 */ /* 0x0001e2000c101114 */
[----:B------:R-:W-:-:S02]  /*45c0*/  PRMT R21, R5, 0x7770, RZ ;  /* 0x0000777005157816 */ /* 0x000fc400000000ff */
[----:B------:R-:W-:Y:S01]  /*45d0*/  LEA.HI.X.SX32 R9, R3, R0, 0x1, P6 ;  /* 0x0000000003097211 */ /* 0x000fe200030f0eff */
[----:B------:R-:W-:Y:S01]  /*45e0*/  IMAD R3, R13, 0x2, R11 ;  /* 0x000000020d037824 */ /* 0x000fe200078e020b */
[----:B------:R-:W-:Y:S02]  /*45f0*/  ISETP.LT.AND P3, PT, R10, UR11, !P0 ;  /* 0x0000000b0a007c0c */ /* 0x000fe4000c761270 */
[C---:B------:R-:W-:Y:S01]  /*4600*/  IADD3 R10, P6, PT, R11.reuse, R2, RZ ;  /* 0x000000020b0a7210 */ /* 0x040fe20007fde0ff */
[----:B------:R1:W-:Y:S01]  /*4610*/  @P2 STG.E.U8 desc[UR20][R8.64], R21 ;  /* 0x0000001508002986 */ /* 0x0003e2000c101114 */
[----:B------:R-:W-:Y:S02]  /*4620*/  LOP3.LUT R4, R36, 0x12, RZ, 0xfc, !PT ;  /* 0x0000001224047812 */ /* 0x000fe400078efcff */
[----:B------:R-:W-:Y:S01]  /*4630*/  LEA.HI.X.SX32 R11, R11, R0, 0x1, P6 ;  /* 0x000000000b0b7211 */ /* 0x000fe200030f0eff */
[----:B0-----:R-:W-:Y:S01]  /*4640*/  IMAD R17, R13, 0x2, R3 ;  /* 0x000000020d117824 */ /* 0x001fe200078e0203 */
[----:B------:R-:W-:-:S02]  /*4650*/  PRMT R19, R5, 0x7771, RZ ;  /* 0x0000777105137816 */ /* 0x000fc400000000ff */
[----:B------:R-:W-:Y:S02]  /*4660*/  ISETP.LT.AND P2, PT, R4, UR11, !P0 ;  /* 0x0000000b04007c0c */ /* 0x000fe4000c741270 */
[C---:B------:R-:W-:Y:S01]  /*4670*/  IADD3 R14, P6, PT, R3.reuse, R2, RZ ;  /* 0x00000002030e7210 */ /* 0x040fe20007fde0ff */
[----:B------:R0:W-:Y:S01]  /*4680*/  @P1 STG.E.U8 desc[UR20][R10.64], R19 ;  /* 0x000000130a001986 */ /* 0x0001e2000c101114 */
[----:B------:R-:W-:Y:S02]  /*4690*/  LOP3.LUT R4, R36, 0x14, RZ, 0xfc, !PT ;  /* 0x0000001424047812 */ /* 0x000fe400078efcff */
[----:B------:R-:W-:Y:S01]  /*46a0*/  LEA.HI.X.SX32 R15, R3, R0, 0x1, P6 ;  /* 0x00000000030f7211 */ /* 0x000fe200030f0eff */
[----:B------:R-:W-:Y:S01]  /*46b0*/  IMAD R3, R13, 0x2, R17 ;  /* 0x000000020d037824 */ /* 0x000fe200078e0211 */
[----:B------:R-:W-:Y:S02]  /*46c0*/  PRMT R23, R5, 0x7772, RZ ;  /* 0x0000777205177816 */ /* 0x000fe400000000ff */
[----:B------:R-:W-:-:S02]  /*46d0*/  ISETP.LT.AND P1, PT, R4, UR11, !P0 ;  /* 0x0000000b04007c0c */ /* 0x000fc4000c721270 */
[----:B------:R-:W-:Y:S01]  /*46e0*/  LOP3.LUT R4, R36, 0x16, RZ, 0xfc, !PT ;  /* 0x0000001624047812 */ /* 0x000fe200078efcff */
[----:B------:R2:W-:Y:S01]  /*46f0*/  @P5 STG.E.U8 desc[UR20][R14.64], R23 ;  /* 0x000000170e005986 */ /* 0x0005e2000c101114 */
[----:B-1----:R-:W-:Y:S01]  /*4700*/  IADD3 R8, P6, PT, R17, R2, RZ ;  /* 0x0000000211087210 */ /* 0x002fe20007fde0ff */
[----:B0-----:R-:W-:Y:S01]  /*4710*/  IMAD R11, R13, 0x2, R3 ;  /* 0x000000020d0b7824 */ /* 0x001fe200078e0203 */
[----:B------:R-:W-:Y:S02]  /*4720*/  ISETP.LT.AND P4, PT, R18, UR11, !P0 ;  /* 0x0000000b12007c0c */ /* 0x000fe4000c781270 */
[----:B------:R-:W-:Y:S02]  /*4730*/  LEA.HI.X.SX32 R9, R17, R0, 0x1, P6 ;  /* 0x0000000011097211 */ /* 0x000fe400030f0eff */
[----:B------:R-:W-:Y:S02]  /*4740*/  ISETP.LT.AND P5, PT, R4, UR11, !P0 ;  /* 0x0000000b04007c0c */ /* 0x000fe4000c7a1270 */
[----:B------:R-:W-:-:S02]  /*4750*/  IADD3 R4, P6, PT, R3, R2, RZ ;  /* 0x0000000203047210 */ /* 0x000fc40007fde0ff */
[----:B------:R-:W-:Y:S02]  /*4760*/  PRMT R21, R5, 0x7773, RZ ;  /* 0x0000777305157816 */ /* 0x000fe400000000ff */
[----:B------:R-:W-:Y:S01]  /*4770*/  LEA.HI.X.SX32 R5, R3, R0, 0x1, P6 ;  /* 0x0000000003057211 */ /* 0x000fe200030f0eff */
[----:B------:R-:W-:Y:S01]  /*4780*/  IMAD R3, R13, 0x2, R11 ;  /* 0x000000020d037824 */ /* 0x000fe200078e020b */
[C---:B------:R-:W-:Y:S01]  /*4790*/  IADD3 R16, P6, PT, R11.reuse, R2, RZ ;  /* 0x000000020b107210 */ /* 0x040fe20007fde0ff */
[----:B------:R0:W-:Y:S01]  /*47a0*/  @P4 STG.E.U8 desc[UR20][R8.64], R21 ;  /* 0x0000001508004986 */ /* 0x0001e2000c101114 */
[----:B------:R-:W-:Y:S02]  /*47b0*/  LOP3.LUT R10, R36, 0x18, RZ, 0xfc, !PT ;  /* 0x00000018240a7812 */ /* 0x000fe400078efcff */
[----:B------:R-:W-:Y:S02]  /*47c0*/  PRMT R19, R6, 0x7770, RZ ;  /* 0x0000777006137816 */ /* 0x000fe400000000ff */
[----:B------:R-:W-:-:S02]  /*47d0*/  LEA.HI.X.SX32 R17, R11, R0, 0x1, P6 ;  /* 0x000000000b117211 */ /* 0x000fc400030f0eff */
[----:B--2---:R-:W-:Y:S01]  /*47e0*/  IADD3 R14, P6, PT, R3, R2, RZ ;  /* 0x00000002030e7210 */ /* 0x004fe20007fde0ff */
[----:B------:R1:W-:Y:S01]  /*47f0*/  @P3 STG.E.U8 desc[UR20][R4.64], R19 ;  /* 0x0000001304003986 */ /* 0x0003e2000c101114 */
[----:B------:R-:W-:Y:S02]  /*4800*/  ISETP.LT.AND P4, PT, R10, UR11, !P0 ;  /* 0x0000000b0a007c0c */ /* 0x000fe4000c781270 */
[C---:B------:R-:W-:Y:S01]  /*4810*/  LOP3.LUT R10, R36.reuse, 0x1a, RZ, 0xfc, !PT ;  /* 0x0000001a240a7812 */ /* 0x040fe200078efcff */
[----:B0-----:R-:W-:Y:S01]  /*4820*/  IMAD R9, R13, 0x2, R3 ;  /* 0x000000020d097824 */ /* 0x001fe200078e0203 */
[----:B------:R-:W-:Y:S01]  /*4830*/  LOP3.LUT R8, R36, 0x1c, RZ, 0xfc, !PT ;  /* 0x0000001c24087812 */ /* 0x000fe200078efcff */
[----:B------:R0:W-:Y:S01]  /*4840*/  @P2 STG.E.U8 desc[UR20][R16.64], R25 ;  /* 0x0000001910002986 */ /* 0x0001e2000c101114 */
[----:B------:R-:W-:Y:S01]  /*4850*/  LEA.HI.X.SX32 R15, R3, R0, 0x1, P6 ;  /* 0x00000000030f7211 */ /* 0x000fe200030f0eff */
[----:B------:R-:W-:Y:S01]  /*4860*/  IMAD R3, R13, 0x2, R9 ;  /* 0x000000020d037824 */ /* 0x000fe200078e0209 */
[----:B------:R-:W-:-:S02]  /*4870*/  PRMT R23, R6, 0x7772, RZ ;  /* 0x0000777206177816 */ /* 0x000fc400000000ff */
[----:B------:R-:W-:Y:S02]  /*4880*/  ISETP.LT.AND P3, PT, R10, UR11, !P0 ;  /* 0x0000000b0a007c0c */ /* 0x000fe4000c761270 */
[----:B-1----:R-:W-:Y:S01]  /*4890*/  IADD3 R4, P6, PT, R9, R2, RZ ;  /* 0x0000000209047210 */ /* 0x002fe20007fde0ff */
[----:B------:R1:W-:Y:S01]  /*48a0*/  @P1 STG.E.U8 desc[UR20][R14.64], R23 ;  /* 0x000000170e001986 */ /* 0x0003e2000c101114 */
[----:B------:R-:W-:Y:S02]  /*48b0*/  ISETP.LT.AND P2, PT, R8, UR11, !P0 ;  /* 0x0000000b08007c0c */ /* 0x000fe4000c741270 */
[----:B------:R-:W-:Y:S01]  /*48c0*/  LOP3.LUT R18, R36, 0x1e, RZ, 0xfc, !PT ;  /* 0x0000001e24127812 */ /* 0x000fe200078efcff */
[----:B0-----:R-:W-:Y:S01]  /*48d0*/  IMAD R17, R13, 0x2, R3 ;  /* 0x000000020d117824 */ /* 0x001fe200078e0203 */
[----:B------:R-:W-:Y:S02]  /*48e0*/  LEA.HI.X.SX32 R5, R9, R0, 0x1, P6 ;  /* 0x0000000009057211 */ /* 0x000fe400030f0eff */
[----:B------:R-:W0:Y:S01]  /*48f0*/  LDS.128 R8, [R12+0x800] ;  /* 0x000800000c087984 */ /* 0x000e220000000c00 */
[----:B------:R-:W-:-:S02]  /*4900*/  ISETP.LT.AND P1, PT, R18, UR11, !P0 ;  /* 0x0000000b12007c0c */ /* 0x000fc4000c721270 */
[C---:B------:R-:W-:Y:S02]  /*4910*/  IADD3 R18, P6, PT, R3.reuse, R2, RZ ;  /* 0x0000000203127210 */ /* 0x040fe40007fde0ff */
[----:B------:R-:W-:Y:S02]  /*4920*/  PRMT R21, R6, 0x7773, RZ ;  /* 0x0000777306157816 */ /* 0x000fe400000000ff */
[----:B------:R-:W-:Y:S02]  /*4930*/  LEA.HI.X.SX32 R19, R3, R0, 0x1, P6 ;  /* 0x0000000003137211 */ /* 0x000fe400030f0eff */
[----:B-1----:R-:W-:Y:S01]  /*4940*/  IADD3 R14, P6, PT, R17, R2, RZ ;  /* 0x00000002110e7210 */ /* 0x002fe20007fde0ff */
[----:B------:R1:W-:Y:S01]  /*4950*/  @P5 STG.E.U8 desc[UR20][R4.64], R21 ;  /* 0x0000001504005986 */ /* 0x0003e2000c101114 */
[----:B------:R-:W-:Y:S02]  /*4960*/  PRMT R25, R7, 0x7770, RZ ;  /* 0x0000777007197816 */ /* 0x000fe400000000ff */
[----:B------:R-:W-:Y:S01]  /*4970*/  LEA.HI.X.SX32 R15, R17, R0, 0x1, P6 ;  /* 0x00000000110f7211 */ /* 0x000fe200030f0eff */
[----:B------:R-:W-:Y:S01]  /*4980*/  IMAD R17, R13, 0x2, R17 ;  /* 0x000000020d117824 */ /* 0x000fe200078e0211 */
[----:B------:R-:W-:Y:S01]  /*4990*/  LOP3.LUT R3, R36, 0x22, RZ, 0xfc, !PT ;  /* 0x0000002224037812 */ /* 0x000fe200078efcff */
[----:B------:R2:W-:Y:S01]  /*49a0*/  @P4 STG.E.U8 desc[UR20][R18.64], R25 ;  /* 0x0000001912004986 */ /* 0x0005e2000c101114 */
[----:B------:R-:W-:-:S02]  /*49b0*/  PRMT R23, R7, 0x7771, RZ ;  /* 0x0000777107177816 */ /* 0x000fc400000000ff */
[----:B------:R-:W-:Y:S01]  /*49c0*/  ISETP.LT.AND P4, PT, R3, UR11, !P0 ;  /* 0x0000000b03007c0c */ /* 0x000fe2000c781270 */
[----:B------:R-:W-:Y:S01]  /*49d0*/  IMAD R3, R13, 0x2, R17 ;  /* 0x000000020d037824 */ /* 0x000fe200078e0211 */
[C---:B------:R-:W-:Y:S01]  /*49e0*/  LOP3.LUT R6, R36.reuse, 0x20, RZ, 0xfc, !PT ;  /* 0x0000002024067812 */ /* 0x040fe200078efcff */
[----:B------:R3:W-:Y:S01]  /*49f0*/  @P3 STG.E.U8 desc[UR20][R14.64], R23 ;  /* 0x000000170e003986 */ /* 0x0007e2000c101114 */
[----:B-1----:R-:W-:Y:S02]  /*4a00*/  LOP3.LUT R5, R36, 0x24, RZ, 0xfc, !PT ;  /* 0x0000002424057812 */ /* 0x002fe400078efcff */
[----:B------:R-:W-:Y:S02]  /*4a10*/  IADD3 R4, P6, PT, R17, R2, RZ ;  /* 0x0000000211047210 */ /* 0x000fe40007fde0ff */
[----:B------:R-:W-:Y:S02]  /*4a20*/  ISETP.LT.AND P3, PT, R5, UR11, !P0 ;  /* 0x0000000b05007c0c */ /* 0x000fe4000c761270 */
[----:B------:R-:W-:-:S02]  /*4a30*/  ISETP.LT.AND P5, PT, R6, UR11, !P0 ;  /* 0x0000000b06007c0c */ /* 0x000fc4000c7a1270 */
[----:B------:R-:W-:Y:S01]  /*4a40*/  LEA.HI.X.SX32 R5, R17, R0, 0x1, P6 ;  /* 0x0000000011057211 */ /* 0x000fe200030f0eff */
[----:B------:R-:W-:Y:S01]  /*4a50*/  IMAD R17, R13, 0x2, R3 ;  /* 0x000000020d117824 */ /* 0x000fe200078e0203 */
[----:B------:R-:W-:Y:S02]  /*4a60*/  IADD3 R6, P6, PT, R3, R2, RZ ;  /* 0x0000000203067210 */ /* 0x000fe40007fde0ff */
[C---:B------:R-:W-:Y:S02]  /*4a70*/  PRMT R21, R7.reuse, 0x7773, RZ ;  /* 0x0000777307157816 */ /* 0x040fe400000000ff */
[----:B--2---:R-:W-:Y:S02]  /*4a80*/  PRMT R19, R7, 0x7772, RZ ;  /* 0x0000777207137816 */ /* 0x004fe400000000ff */
[----:B------:R-:W-:Y:S01]  /*4a90*/  LEA.HI.X.SX32 R7, R3, R0, 0x1, P6 ;  /* 0x0000000003077211 */ /* 0x000fe200030f0eff */
[----:B------:R-:W-:Y:S01]  /*4aa0*/  IMAD R3, R13, 0x2, R17 ;  /* 0x000000020d037824 */ /* 0x000fe200078e0211 */
[----:B---3--:R-:W-:Y:S01]  /*4ab0*/  IADD3 R14, P6, PT, R17, R2, RZ ;  /* 0x00000002110e7210 */ /* 0x008fe20007fde0ff */
[----:B------:R1:W-:Y:S01]  /*4ac0*/  @P2 STG.E.U8 desc[UR20][R4.64], R19 ;  /* 0x0000001304002986 */ /* 0x0003e2000c101114 */
[----:B0-----:R-:W-:-:S02]  /*4ad0*/  PRMT R23, R8, 0x7770, RZ ;  /* 0x0000777008177816 */ /* 0x001fc400000000ff */
[----:B------:R-:W-:Y:S01]  /*4ae0*/  LEA.HI.X.SX32 R15, R17, R0, 0x1, P6 ;  /* 0x00000000110f7211 */ /* 0x000fe200030f0eff */
[----:B------:R0:W-:Y:S01]  /*4af0*/  @P1 STG.E.U8 desc[UR20][R6.64], R21 ;  /* 0x0000001506001986 */ /* 0x0001e2000c101114 */
[C---:B------:R-:W-:Y:S02]  /*4b00*/  IADD3 R16, P6, PT, R3.reuse, R2, RZ ;  /* 0x0000000203107210 */ /* 0x040fe40007fde0ff */
[----:B------:R-:W-:Y:S01]  /*4b10*/  LOP3.LUT R12, R36, 0x26, RZ, 0xfc, !PT ;  /* 0x00000026240c7812 */ /* 0x000fe200078efcff */
[----:B------:R-:W-:Y:S01]  /*4b20*/  @P5 STG.E.U8 desc[UR20][R14.64], R23 ;  /* 0x000000170e005986 */ /* 0x000fe2000c101114 */
[----:B------:R-:W-:Y:S01]  /*4b30*/  LEA.HI.X.SX32 R17, R3, R0, 0x1, P6 ;  /* 0x0000000003117211 */ /* 0x000fe200030f0eff */
[----:B------:R-:W-:Y:S01]  /*4b40*/  IMAD R3, R13, 0x2, R3 ;  /* 0x000000020d037824 */ /* 0x000fe200078e0203 */
[----:B------:R-:W-:Y:S02]  /*4b50*/  ISETP.LT.AND P2, PT, R12, UR11, !P0 ;  /* 0x0000000b0c007c0c */ /* 0x000fe4000c741270 */
[----:B-1----:R-:W-:-:S02]  /*4b60*/  PRMT R19, R8, 0x7771, RZ ;  /* 0x0000777108137816 */ /* 0x002fc400000000ff */
[C---:B------:R-:W-:Y:S01]  /*4b70*/  LOP3.LUT R5, R36.reuse, 0x2c, RZ, 0xfc, !PT ;  /* 0x0000002c24057812 */ /* 0x040fe200078efcff */
[----:B0-----:R-:W-:Y:S01]  /*4b80*/  IMAD R7, R13, 0x2, R3 ;  /* 0x000000020d077824 */ /* 0x001fe200078e0203 */
[----:B------:R-:W-:Y:S01]  /*4b90*/  IADD3 R4, P6, PT, R3, R2, RZ ;  /* 0x0000000203047210 */ /* 0x000fe20007fde0ff */
[----:B------:R0:W-:Y:S01]  /*4ba0*/  @P4 STG.E.U8 desc[UR20][R16.64], R19 ;  /* 0x0000001310004986 */ /* 0x0001e2000c101114 */
[----:B------:R-:W-:Y:S02]  /*4bb0*/  ISETP.LT.AND P4, PT, R5, UR11, !P0 ;  /* 0x0000000b05007c0c */ /* 0x000fe4000c781270 */
[----:B------:R-:W-:Y:S01]  /*4bc0*/  LEA.HI.X.SX32 R5, R3, R0, 0x1, P6 ;  /* 0x0000000003057211 */ /* 0x000fe200030f0eff */
[----:B------:R-:W-:Y:S01]  /*4bd0*/  IMAD R3, R13, 0x2, R7 ;  /* 0x000000020d037824 */ /* 0x000fe200078e0207 */
[----:B------:R-:W-:Y:S02]  /*4be0*/  LOP3.LUT R12, R36, 0x28, RZ, 0xfc, !PT ;  /* 0x00000028240c7812 */ /* 0x000fe400078efcff */
[----:B------:R-:W-:-:S02]  /*4bf0*/  IADD3 R6, P6, PT, R7, R2, RZ ;  /* 0x0000000207067210 */ /* 0x000fc40007fde0ff */
[----:B------:R-:W-:Y:S02]  /*4c00*/  ISETP.LT.AND P1, PT, R12, UR11, !P0 ;  /* 0x0000000b0c007c0c */ /* 0x000fe4000c721270 */
[----:B------:R-:W-:Y:S01]  /*4c10*/  LEA.HI.X.SX32 R7, R7, R0, 0x1, P6 ;  /* 0x0000000007077211 */ /* 0x000fe200030f0eff */
[----:B0-----:R-:W-:Y:S01]  /*4c20*/  IMAD R19, R13, 0x2, R3 ;  /* 0x000000020d137824 */ /* 0x001fe200078e0203 */
[----:B------:R-:W-:Y:S02]  /*4c30*/  LOP3.LUT R12, R36, 0x2a, RZ, 0xfc, !PT ;  /* 0x0000002a240c7812 */ /* 0x000fe400078efcff */
[C---:B------:R-:W-:Y:S02]  /*4c40*/  IADD3 R14, P6, PT, R3.reuse, R2, RZ ;  /* 0x00000002030e7210 */ /* 0x040fe40007fde0ff */
[----:B------:R-:W-:Y:S02]  /*4c50*/  ISETP.LT.AND P5, PT, R12, UR11, !P0 ;  /* 0x0000000b0c007c0c */ /* 0x000fe4000c7a1270 */
[----:B------:R-:W-:-:S02]  /*4c60*/  LEA.HI.X.SX32 R15, R3, R0, 0x1, P6 ;  /* 0x00000000030f7211 */ /* 0x000fc400030f0eff */
[----:B------:R-:W-:Y:S02]  /*4c70*/  IADD3 R16, P6, PT, R19, R2, RZ ;  /* 0x0000000213107210 */ /* 0x000fe40007fde0ff */
[C---:B------:R-:W-:Y:S02]  /*4c80*/  PRMT R21, R8.reuse, 0x7772, RZ ;  /* 0x0000777208157816 */ /* 0x040fe400000000ff */
[----:B------:R-:W-:Y:S02]  /*4c90*/  PRMT R25, R8, 0x7773, RZ ;  /* 0x0000777308197816 */ /* 0x000fe400000000ff */
[----:B------:R-:W-:Y:S01]  /*4ca0*/  PRMT R23, R9, 0x7770, RZ ;  /* 0x0000777009177816 */ /* 0x000fe200000000ff */
[----:B------:R0:W-:Y:S01]  /*4cb0*/  @P3 STG.E.U8 desc[UR20][R4.64], R21 ;  /* 0x0000001504003986 */ /* 0x0001e2000c101114 */
[----:B------:R-:W-:Y:S01]  /*4cc0*/  LEA.HI.X.SX32 R17, R19, R0, 0x1, P6 ;  /* 0x0000000013117211 */ /* 0x000fe200030f0eff */
[----:B------:R-:W-:Y:S01]  /*4cd0*/  IMAD R19, R13, 0x2, R19 ;  /* 0x000000020d137824 */ /* 0x000fe200078e0213 */
[C---:B------:R-:W-:Y:S01]  /*4ce0*/  LOP3.LUT R3, R36.reuse, 0x32, RZ, 0xfc, !PT ;  /* 0x0000003224037812 */ /* 0x040fe200078efcff */
[----:B------:R-:W-:Y:S01]  /*4cf0*/  @P2 STG.E.U8 desc[UR20][R6.64], R25 ;  /* 0x0000001906002986 */ /* 0x000fe2000c101114 */
[----:B------:R-:W-:-:S02]  /*4d00*/  LOP3.LUT R8, R36, 0x30, RZ, 0xfc, !PT ;  /* 0x0000003024087812 */ /* 0x000fc400078efcff */
[----:B------:R-:W-:Y:S01]  /*4d10*/  LOP3.LUT R12, R36, 0x2e, RZ, 0xfc, !PT ;  /* 0x0000002e240c7812 */ /* 0x000fe200078efcff */
[----:B------:R1:W-:Y:S01]  /*4d20*/  @P1 STG.E.U8 desc[UR20][R14.64], R23 ;  /* 0x000000170e001986 */ /* 0x0003e2000c101114 */
[----:B------:R-:W-:Y:S01]  /*4d30*/  ISETP.LT.AND P1, PT, R3, UR11, !P0 ;  /* 0x0000000b03007c0c */ /* 0x000fe2000c721270 */
[----:B------:R-:W-:Y:S01]  /*4d40*/  IMAD R3, R13, 0x2, R19 ;  /* 0x000000020d037824 */ /* 0x000fe200078e0213 */
[----:B------:R-:W-:Y:S02]  /*4d50*/  ISETP.LT.AND P2, PT, R8, UR11, !P0 ;  /* 0x0000000b08007c0c */ /* 0x000fe4000c741270 */
[----:B0-----:R-:W-:Y:S02]  /*4d60*/  PRMT R21, R9, 0x7771, RZ ;  /* 0x0000777109157816 */ /* 0x001fe400000000ff */
[----:B------:R-:W-:Y:S02]  /*4d70*/  LOP3.LUT R5, R36, 0x34, RZ, 0xfc, !PT ;  /* 0x0000003424057812 */ /* 0x000fe400078efcff */
[----:B------:R-:W-:Y:S01]  /*4d80*/  IADD3 R4, P6, PT, R19, R2, RZ ;  /* 0x0000000213047210 */ /* 0x000fe20007fde0ff */
[----:B------:R0:W-:Y:S01]  /*4d90*/  @P5 STG.E.U8 desc[UR20][R16.64], R21 ;  /* 0x0000001510005986 */ /* 0x0001e2000c101114 */
[----:B------:R-:W-:-:S02]  /*4da0*/  ISETP.LT.AND P5, PT, R5, UR11, !P0 ;  /* 0x0000000b05007c0c */ /* 0x000fc4000c7a1270 */
[----:B------:R-:W-:Y:S02]  /*4db0*/  LEA.HI.X.SX32 R5, R19, R0, 0x1, P6 ;  /* 0x0000000013057211 */ /* 0x000fe400030f0eff */
[C---:B-1----:R-:W-:Y:S02]  /*4dc0*/  PRMT R23, R9.reuse, 0x7772, RZ ;  /* 0x0000777209177816 */ /* 0x042fe400000000ff */
[----:B------:R-:W-:Y:S01]  /*4dd0*/  PRMT R19, R9, 0x7773, RZ ;  /* 0x0000777309137816 */ /* 0x000fe200000000ff */
[----:B------:R-:W-:Y:S01]  /*4de0*/  IMAD R9, R13, 0x2, R3 ;  /* 0x000000020d097824 */ /* 0x000fe200078e0203 */
[----:B------:R-:W-:Y:S01]  /*4df0*/  LOP3.LUT R8, R36, 0x36, RZ, 0xfc, !PT ;  /* 0x0000003624087812 */ /* 0x000fe200078efcff */
[----:B------:R1:W-:Y:S01]  /*4e00*/  @P4 STG.E.U8 desc[UR20][R4.64], R23 ;  /* 0x0000001704004986 */ /* 0x0003e2000c101114 */
[----:B------:R-:W-:Y:S02]  /*4e10*/  IADD3 R6, P6, PT, R3, R2, RZ ;  /* 0x0000000203067210 */ /* 0x000fe40007fde0ff */
[----:B------:R-:W-:-:S02]  /*4e20*/  ISETP.LT.AND P3, PT, R12, UR11, !P0 ;  /* 0x0000000b0c007c0c */ /* 0x000fc4000c761270 */
[----:B------:R-:W-:Y:S01]  /*4e30*/  LEA.HI.X.SX32 R7, R3, R0, 0x1, P6 ;  /* 0x0000000003077211 */ /* 0x000fe200030f0eff */
[----:B------:R-:W-:Y:S01]  /*4e40*/  IMAD R3, R13, 0x2, R9 ;  /* 0x000000020d037824 */ /* 0x000fe200078e0209 */
[----:B------:R-:W-:Y:S02]  /*4e50*/  ISETP.LT.AND P4, PT, R8, UR11, !P0 ;  /* 0x0000000b08007c0c */ /* 0x000fe4000c781270 */
[----:B------:R-:W-:Y:S01]  /*4e60*/  IADD3 R8, P6, PT, R9, R2, RZ ;  /* 0x0000000209087210 */ /* 0x000fe20007fde0ff */
[----:B0-----:R-:W-:Y:S01]  /*4e70*/  IMAD R17, R13, 0x2, R3 ;  /* 0x000000020d117824 */ /* 0x001fe200078e0203 */
[----:B------:R-:W-:Y:S02]  /*4e80*/  PRMT R21, R10, 0x7770, RZ ;  /* 0x000077700a157816 */ /* 0x000fe400000000ff */
[----:B------:R-:W-:Y:S02]  /*4e90*/  LEA.HI.X.SX32 R9, R9, R0, 0x1, P6 ;  /* 0x0000000009097211 */ /* 0x000fe400030f0eff */
[----:B------:R-:W-:Y:S01]  /*4ea0*/  IADD3 R14, P6, PT, R3, R2, RZ ;  /* 0x00000002030e7210 */ /* 0x000fe20007fde0ff */
[----:B------:R0:W-:Y:S01]  /*4eb0*/  @P3 STG.E.U8 desc[UR20][R6.64], R19 ;  /* 0x0000001306003986 */ /* 0x0001e2000c101114 */
[----:B-1----:R-:W-:-:S02]  /*4ec0*/  LOP3.LUT R4, R36, 0x3a, RZ, 0xfc, !PT ;  /* 0x0000003a24047812 */ /* 0x002fc400078efcff */
[----:B------:R-:W-:Y:S01]  /*4ed0*/  LEA.HI.X.SX32 R15, R3, R0, 0x1, P6 ;  /* 0x00000000030f7211 */ /* 0x000fe200030f0eff */
[----:B------:R-:W-:Y:S01]  /*4ee0*/  IMAD R3, R13, 0x2, R17 ;  /* 0x000000020d037824 */ /* 0x000fe200078e0211 */
[----:B------:R1:W-:Y:S01]  /*4ef0*/  @P2 STG.E.U8 desc[UR20][R8.64], R21 ;  /* 0x0000001508002986 */ /* 0x0003e2000c101114 */
[----:B------:R-:W-:Y:S02]  /*4f00*/  ISETP.LT.AND P2, PT, R4, UR11, !P0 ;  /* 0x0000000b04007c0c */ /* 0x000fe4000c741270 */
[----:B------:R-:W-:Y:S02]  /*4f10*/  IADD3 R4, P6, PT, R17, R2, RZ ;  /* 0x0000000211047210 */ /* 0x000fe40007fde0ff */
[----:B------:R-:W-:Y:S01]  /*4f20*/  PRMT R23, R10, 0x7771, RZ ;  /* 0x000077710a177816 */ /* 0x000fe200000000ff */
[----:B0-----:R-:W-:Y:S01]  /*4f30*/  IMAD R19, R13, 0x2, R3 ;  /* 0x000000020d137824 */ /* 0x001fe200078e0203 */
[----:B------:R-:W-:-:S03]  /*4f40*/  LEA.HI.X.SX32 R5, R17, R0, 0x1, P6 ;  /* 0x0000000011057211 */ /* 0x000fc600030f0eff */
[----:B------:R0:W-:Y:S01]  /*4f50*/  @P1 STG.E.U8 desc[UR20][R14.64], R23 ;  /* 0x000000170e001986 */ /* 0x0001e2000c101114 */
[----:B------:R-:W-:Y:S01]  /*4f60*/  IMAD R17, R13, 0x2, R19 ;  /* 0x000000020d117824 */ /* 0x000fe200078e0213 */
[----:B------:R-:W-:Y:S02]  /*4f70*/  IADD3 R6, P1, PT, R3, R2, RZ ;  /* 0x0000000203067210 */ /* 0x000fe40007f3e0ff */
[C---:B------:R-:W-:Y:S01]  /*4f80*/  LOP3.LUT R12, R36.reuse, 0x38, RZ, 0xfc, !PT ;  /* 0x00000038240c7812 */ /* 0x040fe200078efcff */
[----:B-1----:R-:W-:Y:S01]  /*4f90*/  IMAD R21, R13, 0x2, R17 ;  /* 0x000000020d157824 */ /* 0x002fe200078e0211 */
[----:B------:R-:W-:Y:S02]  /*4fa0*/  LEA.HI.X.SX32 R7, R3, R0, 0x1, P1 ;  /* 0x0000000003077211 */ /* 0x000fe400008f0eff */
[----:B------:R-:W-:Y:S01]  /*4fb0*/  IADD3 R8, P6, PT, R19, R2, RZ ;  /* 0x0000000213087210 */ /* 0x000fe20007fde0ff */
[----:B------:R-:W-:Y:S01]  /*4fc0*/  IMAD R3, R13, 0x2, R21 ;  /* 0x000000020d037824 */ /* 0x000fe200078e0215 */
[----:B------:R-:W-:-:S02]  /*4fd0*/  LOP3.LUT R16, R36, 0x3c, RZ, 0xfc, !PT ;  /* 0x0000003c24107812 */ /* 0x000fc400078efcff */
[----:B0-----:R-:W-:Y:S02]  /*4fe0*/  IADD3 R14, P1, PT, R21, R2, RZ ;  /* 0x00000002150e7210 */ /* 0x001fe40007f3e0ff */
[----:B------:R-:W-:Y:S02]  /*4ff0*/  LOP3.LUT R36, R36, 0x3e, RZ, 0xfc, !PT ;  /* 0x0000003e24247812 */ /* 0x000fe400078efcff */
[----:B------:R-:W-:Y:S02]  /*5000*/  ISETP.LT.AND P3, PT, R12, UR11, !P0 ;  /* 0x0000000b0c007c0c */ /* 0x000fe4000c761270 */
[-C--:B------:R-:W-:Y:S02]  /*5010*/  LEA.HI.X.SX32 R9, R19, R0.reuse, 0x1, P6 ;  /* 0x0000000013097211 */ /* 0x080fe400030f0eff */
[----:B------:R-:W-:Y:S02]  /*5020*/  LEA.HI.X.SX32 R15, R21, R0, 0x1, P1 ;  /* 0x00000000150f7211 */ /* 0x000fe400008f0eff */
[----:B------:R-:W-:-:S02]  /*5030*/  IADD3 R12, P6, PT, R17, R2, RZ ;  /* 0x00000002110c7210 */ /* 0x000fc40007fde0ff */
[----:B------:R-:W-:Y:S02]  /*5040*/  ISETP.LT.AND P1, PT, R16, UR11, !P0 ;  /* 0x0000000b10007c0c */ /* 0x000fe4000c721270 */
[----:B------:R-:W-:Y:S02]  /*5050*/  ISETP.LT.AND P0, PT, R36, UR11, !P0 ;  /* 0x0000000b24007c0c */ /* 0x000fe4000c701270 */
[----:B------:R-:W-:Y:S02]  /*5060*/  LEA.HI.X.SX32 R13, R17, R0, 0x1, P6 ;  /* 0x00000000110d7211 */ /* 0x000fe400030f0eff */
[C---:B------:R-:W-:Y:S02]  /*5070*/  PRMT R25, R10.reuse, 0x7772, RZ ;  /* 0x000077720a197816 */ /* 0x040fe400000000ff */
[----:B------:R-:W-:Y:S02]  /*5080*/  IADD3 R2, P6, PT, R3, R2, RZ ;  /* 0x0000000203027210 */ /* 0x000fe40007fde0ff */
[----:B------:R-:W-:Y:S01]  /*5090*/  PRMT R23, R10, 0x7773, RZ ;  /* 0x000077730a177816 */ /* 0x000fe200000000ff */
[----:B------:R0:W-:Y:S01]  /*50a0*/  @P5 STG.E.U8 desc[UR20][R4.64], R25 ;  /* 0x0000001904005986 */ /* 0x0001e2000c101114 */
[----:B------:R-:W-:-:S02]  /*50b0*/  PRMT R17, R11, 0x7773, RZ ;  /* 0x000077730b117816 */ /* 0x000fc400000000ff */
[C---:B------:R-:W-:Y:S01]  /*50c0*/  PRMT R19, R11.reuse, 0x7772, RZ ;  /* 0x000077720b137816 */ /* 0x040fe200000000ff */
[----:B------:R0:W-:Y:S01]  /*50d0*/  @P4 STG.E.U8 desc[UR20][R6.64], R23 ;  /* 0x0000001706004986 */ /* 0x0001e2000c101114 */
[C---:B------:R-:W-:Y:S02]  /*50e0*/  PRMT R21, R11.reuse, 0x7771, RZ ;  /* 0x000077710b157816 */ /* 0x040fe400000000ff */
[----:B------:R-:W-:Y:S02]  /*50f0*/  PRMT R11, R11, 0x7770, RZ ;  /* 0x000077700b0b7816 */ /* 0x000fe400000000ff */
[----:B------:R-:W-:-:S03]  /*5100*/  LEA.HI.X.SX32 R3, R3, R0, 0x1, P6 ;  /* 0x0000000003037211 */ /* 0x000fc600030f0eff */
[----:B------:R0:W-:Y:S04]  /*5110*/  @P3 STG.E.U8 desc[UR20][R8.64], R11 ;  /* 0x0000000b08003986 */ /* 0x0001e8000c101114 */
[----:B------:R0:W-:Y:S04]  /*5120*/  @P2 STG.E.U8 desc[UR20][R12.64], R21 ;  /* 0x000000150c002986 */ /* 0x0001e8000c101114 */
[----:B------:R0:W-:Y:S04]  /*5130*/  @P1 STG.E.U8 desc[UR20][R14.64], R19 ;  /* 0x000000130e001986 */ /* 0x0001e8000c101114 */
[----:B------:R0:W-:Y:S01]  /*5140*/  @P0 STG.E.U8 desc[UR20][R2.64], R17 ;  /* 0x0000001102000986 */ /* 0x0001e2000c101114 */
[----:B------:R-:W-:Y:S06]  /*5150*/  BAR.SYNC.DEFER_BLOCKING 0x0 ;  /* 0x0000000000007b1d */ /* 0x000fec0000010000 */
[----:B------:R-:W-:Y:S05]  /*5160*/  BRA.U UP0, `(.L_x_13) ;  /* 0x0000000100a07547 */ /* 0x000fea000b800000 */
[----:B------:R-:W1:Y:S01]  /*5170*/  S2UR UR5, SR_CgaCtaId ;  /* 0x00000000000579c3 */ /* 0x000e620000008800 */
[----:B------:R-:W-:Y:S01]  /*5180*/  NOP ;  /* 0x0000000000007918 */ /* 0x000fe20000000000 */
[----:B------:R-:W-:Y:S01]  /*5190*/  UMOV UR4, 0x50 ;  /* 0x0000005000047882 */ /* 0x000fe20000000000 */
[----:B------:R-:W-:Y:S02]  /*51a0*/  IMAD.U32 R0, RZ, RZ, UR19 ;  /* 0x00000013ff007e24 */ /* 0x000fe4000f8e00ff */
[----:B0-----:R-:W-:Y:S02]  /*51b0*/  IMAD.MOV.U32 R3, RZ, RZ, 0x3 ;  /* 0x00000003ff037424 */ /* 0x001fe400078e00ff */
[----:B------:R-:W-:Y:S01]  /*51c0*/  IMAD.MOV.U32 R7, RZ, RZ, 0x1 ;  /* 0x00000001ff077424 */ /* 0x000fe200078e00ff */
[----:B------:R-:W-:-:S04]  /*51d0*/  LOP3.LUT R0, R0, 0xffff, RZ, 0xc0, !PT ;  /* 0x0000ffff00007812 */ /* 0x000fc800078ec0ff */
[----:B------:R-:W-:-:S05]  /*51e0*/  SHF.R.U32.HI R0, RZ, 0x5, R0 ;  /* 0x00000005ff007819 */ /* 0x000fca0000011600 */
[----:B------:R-:W-:Y:S01]  /*51f0*/  VIADD R2, R0, 0x10 ;  /* 0x0000001000027836 */ /* 0x000fe20000000000 */
[----:B------:R-:W-:Y:S01]  /*5200*/  SHF.L.U32 R0, R3, R0, RZ ;  /* 0x0000000003007219 */ /* 0x000fe200000006ff */
[----:B-1----:R-:W-:-:S03]  /*5210*/  ULEA UR6, UR5, UR4, 0x18 ;  /* 0x0000000405067291 */ /* 0x002fc6000f8ec0ff */
[----:B------:R-:W-:-:S04]  /*5220*/  SHF.L.U32 R3, R7, R2, RZ ;  /* 0x0000000207037219 */ /* 0x000fc800000006ff */
[----:B------:R-:W-:Y:S02]  /*5230*/  LOP3.LUT R0, R3, R0, RZ, 0xfc, !PT ;  /* 0x0000000003007212 */ /* 0x000fe400078efcff */
[----:B------:R-:W0:Y:S02]  /*5240*/  LDS R5, [UR6] ;  /* 0x00000006ff057984 */ /* 0x000e240008000800 */
[C---:B------:R-:W-:Y:S02]  /*5250*/  LOP3.LUT R2, R0.reuse, 0xffff, RZ, 0xc0, !PT ;  /* 0x0000ffff00027812 */ /* 0x040fe400078ec0ff */
[----:B0-----:R-:W-:-:S04]  /*5260*/  LOP3.LUT R3, R0, 0xffff, R5, 0x80, !PT ;  /* 0x0000ffff00037812 */ /* 0x001fc800078e8005 */
[----:B------:R-:W-:-:S13]  /*5270*/  ISETP.NE.AND P0, PT, R3, R2, PT ;  /* 0x000000020300720c */ /* 0x000fda0003f05270 */
[----:B------:R-:W-:Y:S05]  /*5280*/  @P0 BRA `(.L_x_14) ;  /* 0x0000000000500947 */ /* 0x000fea0003800000 */
[----:B------:R-:W-:Y:S02]  /*5290*/  SHF.R.U32.HI R5, RZ, 0x10, R5 ;  /* 0x00000010ff057819 */ /* 0x000fe40000011605 */
[----:B------:R-:W-:-:S04]  /*52a0*/  SHF.R.U32.HI R2, RZ, 0x10, R0 ;  /* 0x00000010ff027819 */ /* 0x000fc80000011600 */
[----:B------:R-:W-:-:S04]  /*52b0*/  LOP3.LUT R5, R5, R2, RZ, 0xc0, !PT ;  /* 0x0000000205057212 */ /* 0x000fc800078ec0ff */
[----:B------:R-:W-:-:S13]  /*52c0*/  ISETP.NE.AND P0, PT, R5, R2, PT ;  /* 0x000000020500720c */ /* 0x000fda0003f05270 */
[----:B------:R-:W-:Y:S05]  /*52d0*/  @P0 BRA `(.L_x_15) ;  /* 0x0000000000300947 */ /* 0x000fea0003800000 */
[----:B------:R-:W-:Y:S01]  /*52e0*/  R2UR UR4, R0 ;  /* 0x00000000000472ca */ /* 0x000fe200000e0000 */
[----:B------:R-:W-:Y:S01]  /*52f0*/  VOTEU.ANY UR5, UPT, PT ;  /* 0x0000000000057886 */ /* 0x000fe200038e0100 */
[----:B------:R-:W0:Y:S01]  /*5300*/  S2R R0, SR_LANEID ;  /* 0x0000000000007919 */ /* 0x000e220000000000 */
[----:B------:R-:W-:-:S10]  /*5310*/  UFLO.U32 UR5, UR5 ;  /* 0x00000005000572bd */ /* 0x000fd400080e0000 */
[----:B------:R-:W-:-:S06]  /*5320*/  ULOP3.LUT UR4, URZ, UR4, URZ, 0x33, !UPT ;  /* 0x00000004ff047292 */ /* 0x000fcc000f8e33ff */
[----:B------:R-:W-:-:S04]  /*5330*/  IMAD.U32 R2, RZ, RZ, UR4 ;  /* 0x00000004ff027e24 */ /* 0x000fc8000f8e00ff */
[----:B------:R-:W1:Y:S02]  /*5340*/  REDUX UR7, R2 ;  /* 0x00000000020773c4 */ /* 0x000e640000000000 */
[----:B------:R2:W-:Y:S01]  /*5350*/  UTCATOMSWS.AND URZ, UR4 ;  /* 0x0000000400ff79e3 */ /* 0x0005e20008000000 */
[----:B0-----:R-:W-:Y:S01]  /*5360*/  ISETP.EQ.U32.AND P0, PT, R0, UR5, PT ;  /* 0x0000000500007c0c */ /* 0x001fe2000bf02070 */
[----:B-1----:R-:W-:-:S12]  /*5370*/  IMAD.U32 R0, RZ, RZ, UR7 ;  /* 0x00000007ff007e24 */ /* 0x002fd8000f8e00ff */
[----:B------:R2:W-:Y:S01]  /*5380*/  @P0 ATOMS.AND RZ, [UR6], R0 ;  /* 0x00000000ffff098c */ /* 0x0005e2000a800006 */
[----:B------:R-:W-:Y:S05]  /*5390*/  BRA `(.L_x_13) ;  /* 0x0000000000147947 */ /* 0x000fea0003800000 */
.L_x_15:
[----:B------:R-:W-:-:S07]  /*53a0*/  MOV R2, 0x53c0 ;  /* 0x000053c000027802 */ /* 0x000fce0000000f00 */
[----:B------:R-:W-:Y:S05]  /*53b0*/  CALL.REL.NOINC `($__internal_0_$__cuda_sm10x_tcgen05_guardrail_trap_col_being_dealloced_not_returned_by_alloc) ;  /* 0x00000000002c7944 */ /* 0x000fea0003c00000 */
[----:B------:R-:W-:Y:S05]  /*53c0*/  BRA `(.L_x_13) ;  /* 0x0000000000087947 */ /* 0x000fea0003800000 */
.L_x_14:
[----:B------:R-:W-:-:S07]  /*53d0*/  MOV R2, 0x53f0 ;  /* 0x000053f000027802 */ /* 0x000fce0000000f00 */
[----:B------:R-:W-:Y:S05]  /*53e0*/  CALL.REL.NOINC `($__internal_2_$__cuda_sm10x_tcgen05_guardrail_trap_unallocated_columns_being_dealloced) ;  /* 0x0000000000387944 */ /* 0x000fea0003c00000 */
.L_x_13:
[----:B------:R-:W-:Y:S01]  /*53f0*/  NOP ;  /* 0x0000000000007918 */ /* 0x000fe20000000000 */
[----:B--2---:R-:W-:Y:S05]  /*5400*/  EXIT ;  /* 0x000000000000794d */ /* 0x004fea0003800000 */
.L_x_8:
[----:B------:R-:W0:Y:S02]  /*5410*/  SYNCS.PHASECHK.TRANS64.TRYWAIT P2, [UR13], R62 ;  /* 0x0000003eff0075a7 */ /* 0x000e24000804110d */
[----:B0-----:R-:W-:Y:S05]  /*5420*/  @!P2 BRA `(.L_x_8) ;  /* 0xfffffffc00f8a947 */ /* 0x001fea000383ffff */
[----:B------:R-:W-:Y:S05]  /*5430*/  BRA `(.L_x_16) ;  /* 0xffffffdc00347947 */ /* 0x000fea000383ffff */
.L_x_12:
[----:B------:R-:W1:Y:S02]  /*5440*/  SYNCS.PHASECHK.TRANS64.TRYWAIT P0, [UR13], R4 ;  /* 0x00000004ff0075a7 */ /* 0x000e64000800110d */
[----:B-1----:R-:W-:Y:S05]  /*5450*/  @!P0 BRA `(.L_x_12) ;  /* 0xfffffffc00f88947 */ /* 0x002fea000383ffff */
[----:B------:R-:W-:Y:S05]  /*5460*/  BRA `(.L_x_11) ;  /* 0xffffffe400dc7947 */ /* 0x000fea000383ffff */
        .weak           $__internal_0_$__cuda_sm10x_tcgen05_guardrail_trap_col_being_dealloced_not_returned_by_alloc
        .type           $__internal_0_$__cuda_sm10x_tcgen05_guardrail_trap_col_being_dealloced_not_returned_by_alloc,@function
        .size           $__internal_0_$__cuda_sm10x_tcgen05_guardrail_trap_col_being_dealloced_not_returned_by_alloc,($__internal_1_$__cuda_sm10x_tcgen05_guardrail_trap_phase_invalid_during_alloc - $__internal_0_$__cuda_sm10x_tcgen05_guardrail_trap_col_being_dealloced_not_returned_by_alloc)
$__internal_0_$__cuda_sm10x_tcgen05_guardrail_trap_col_being_dealloced_not_returned_by_alloc:
[----:B------:R-:W-:Y:S05]  /*5470*/  BPT.TRAP 0x1 ;  /* 0x000000040000795c */ /* 0x000fea0000300000 */
[----:B------:R-:W-:-:S04]  /*5480*/  IMAD.MOV.U32 R3, RZ, RZ, 0x0 ;  /* 0x00000000ff037424 */ /* 0x000fc800078e00ff */
[----:B------:R-:W-:Y:S05]  /*5490*/  RET.REL.NODEC R2 `(matmul_kernel) ;  /* 0xffffffa802d87950 */ /* 0x000fea0003c3ffff */
        .weak           $__internal_1_$__cuda_sm10x_tcgen05_guardrail_trap_phase_invalid_during_alloc
        .type           $__internal_1_$__cuda_sm10x_tcgen05_guardrail_trap_phase_invalid_during_alloc,@function
        .size           $__internal_1_$__cuda_sm10x_tcgen05_guardrail_trap_phase_invalid_during_alloc,($__internal_2_$__cuda_sm10x_tcgen05_guardrail_trap_unallocated_columns_being_dealloced - $__internal_1_$__cuda_sm10x_tcgen05_guardrail_trap_phase_invalid_during_alloc)
$__internal_1_$__cuda_sm10x_tcgen05_guardrail_trap_phase_invalid_during_alloc:
[----:B------:R-:W-:Y:S05]  /*54a0*/  BPT.TRAP 0x1 ;  /* 0x000000040000795c */ /* 0x000fea0000300000 */
[----:B------:R-:W-:-:S04]  /*54b0*/  IMAD.MOV.U32 R3, RZ, RZ, 0x0 ;  /* 0x00000000ff037424 */ /* 0x000fc800078e00ff */
[----:B------:R-:W-:Y:S05]  /*54c0*/  RET.REL.NODEC R2 `(matmul_kernel) ;  /* 0xffffffa802cc7950 */ /* 0x000fea0003c3ffff */
        .weak           $__internal_2_$__cuda_sm10x_tcgen05_guardrail_trap_unallocated_columns_being_dealloced
        .type           $__internal_2_$__cuda_sm10x_tcgen05_guardrail_trap_unallocated_columns_being_dealloced,@function
        .size           $__internal_2_$__cuda_sm10x_tcgen05_guardrail_trap_unallocated_columns_being_dealloced,(.L_x_20 - $__internal_2_$__cuda_sm10x_tcgen05_guardrail_trap_unallocated_columns_being_dealloced)
$__internal_2_$__cuda_sm10x_tcgen05_guardrail_trap_unallocated_columns_being_dealloced:
[----:B------:R-:W-:Y:S05]  /*54d0*/  BPT.TRAP 0x1 ;  /* 0x000000040000795c */ /* 0x000fea0000300000 */
[----:B------:R-:W-:-:S04]  /*54e0*/  IMAD.MOV.U32 R3, RZ, RZ, 0x0 ;  /* 0x00000000ff037424 */ /* 0x000fc800078e00ff */
[----:B------:R-:W-:Y:S05]  /*54f0*/  RET.REL.NODEC R2 `(matmul_kernel) ;  /* 0xffffffa802c07950 */ /* 0x000fea0003c3ffff */
.L_x_17:
[----:B------:R-:W-:-:S00]  /*5500*/  BRA `(.L_x_17) ;  /* 0xfffffffc00fc7947 */ /* 0x000fc0000383ffff */
[----:B------:R-:W-:-:S00]  /*5510*/  NOP ;  /* 0x0000000000007918 */ /* 0x000fc00000000000 */
        /* <DEDUP_REMOVED lines=14> */
.L_x_20:


//--------------------- .nv.shared.matmul_kernel  --------------------------
	.section	.nv.shared.matmul_kernel,"aw",@nobits
	.sectionflags	@""
	.align	16
	.zero		1024


//--------------------- .nv.shared.reserved.0     --------------------------
	.section	.nv.shared.reserved.0,"aw",@nobits
	.align	8
	.weak		__nv_reservedSMEM_offset_0_alias
	.size		__nv_reservedSMEM_offset_0_alias, 0, 64
	.other		__nv_reservedSMEM_offset_0_alias,@"STO_CUDA_RESERVED_SHARED STV_DEFAULT"
__nv_reservedSMEM_offset_0_alias:
	.zero		0
.nv.shared.reserved.0:
	.zero		64
	.weak		__nv_reservedSMEM_allocation_phase
	.type		__nv_reservedSMEM_allocation_phase,@object
	.size		__nv_reservedSMEM_allocation_phase,(.L_0 - __nv_reservedSMEM_allocation_phase)
__nv_reservedSMEM_allocation_phase:
	.zero		1
.L_0:
	.zero		7
	.weak		__nv_reservedSMEM_devtool_atexit_pc
	.type		__nv_reservedSMEM_devtool_atexit_pc,@object
	.size		__nv_reservedSMEM_devtool_atexit_pc,(__nv_reservedSMEM_allocation_mask - __nv_reservedSMEM_devtool_atexit_pc)
__nv_reservedSMEM_devtool_atexit_pc:
	.zero		8
	.weak		__nv_reservedSMEM_allocation_mask
	.type		__nv_reservedSMEM_allocation_mask,@object
	.size		__nv_reservedSMEM_allocation_mask,(.L_2 - __nv_reservedSMEM_allocation_mask)
__nv_reservedSMEM_allocation_mask:
	.zero		4
.L_2:


//--------------------- .nv.constant0.matmul_kernel --------------------------
	.section	.nv.constant0.matmul_kernel,"a",@progbits
	.sectionflags	@""
	.align	4
.nv.constant0.matmul_kernel:
	.zero		976


//--------------------- SYMBOLS --------------------------

	.type		.nv.reservedSmem.offset0,@object
	.size		.nv.reservedSmem.offset0,0x4
	.type		.nv.reservedSmem.cap,@object
	.size		.nv.reservedSmem.cap,0x4
